// auto-generated by cutlass_sweep.gemm — config: {"arch": "sm_90", "cluster_m": 1, "cluster_n": 1, "dtype": "fp16", "dtype_b": "fp16", "layout": "nt", "stages": 5, "tile_k": 32, "tile_m": 128, "tile_n": 256}
#include "cutlass/cutlass.h"
#include "cutlass/gemm/collective/collective_builder.hpp"
#include "cutlass/gemm/device/gemm_universal_adapter.h"
#include "cutlass/gemm/kernel/gemm_universal.hpp"
#include "cutlass/epilogue/collective/collective_builder.hpp"

using ElemA = cutlass::half_t;
using ElemB = cutlass::half_t;
using ElemCD = cutlass::half_t;
using Acc  = float;
using TileShape    = cute::Shape<cute::_128, cute::_256, cute::_32>;
using ClusterShape = cute::Shape<cute::_1, cute::_1, cute::_1>;

using CollectiveEpilogue = typename cutlass::epilogue::collective::CollectiveBuilder<
    cutlass::arch::Sm90, cutlass::arch::OpClassTensorOp,
    TileShape, ClusterShape,
    cutlass::epilogue::collective::EpilogueTileAuto,
    Acc, Acc,
    ElemCD, cutlass::layout::RowMajor, 128 / cutlass::sizeof_bits<ElemCD>::value,
    ElemCD, cutlass::layout::RowMajor, 128 / cutlass::sizeof_bits<ElemCD>::value,
    cutlass::epilogue::collective::EpilogueScheduleAuto
  >::CollectiveOp;

using CollectiveMainloop = typename cutlass::gemm::collective::CollectiveBuilder<
    cutlass::arch::Sm90, cutlass::arch::OpClassTensorOp,
    ElemA, cutlass::layout::RowMajor, 128 / cutlass::sizeof_bits<ElemA>::value,
    ElemB, cutlass::layout::ColumnMajor, 128 / cutlass::sizeof_bits<ElemB>::value,
    Acc,
    TileShape, ClusterShape,
    cutlass::gemm::collective::StageCount<5>,
    cutlass::gemm::collective::KernelScheduleAuto
  >::CollectiveOp;

using GemmKernel = cutlass::gemm::kernel::GemmUniversal<
    cute::Shape<int,int,int,int>,
    CollectiveMainloop,
    CollectiveEpilogue
>;
using Gemm = cutlass::gemm::device::GemmUniversalAdapter<GemmKernel>;

// Force the device kernel symbol into the cubin without needing a host main.
auto* _anchor = &cutlass::device_kernel<GemmKernel>;


// ===== COMPILED SASS (sm_90a) =====

	.target	sm_90a

	.elftype	@"ET_EXEC"


//--------------------- .note.nv.tkinfo           --------------------------
	.section	.note.nv.tkinfo,"",@"SHT_NOTE"
	.sectionflags	@"SHF_NOTE_NV_TKINFO"
	.tkinfo
        /*0018*/ 	.word	0x00000002
        /*0030*/ 	.string	""
        /*0030*/ 	.string	"ptxas"
        /*0030*/ 	.string	"Cuda compilation tools, release 13.0, V13.0.88"
        /*0030*/ 	.string	"Build cuda_13.0.r13.0/compiler.36424714_0"
        /*0030*/ 	.string	"-arch sm_90a -m 64 "



//--------------------- .note.nv.cuinfo           --------------------------
	.section	.note.nv.cuinfo,"",@"SHT_NOTE"
	.sectionflags	@"SHF_NOTE_NV_CUINFO"
        /*0018*/ 	.short	0x0002
        /*001a*/ 	.short	0x005a
        /*001c*/ 	.short	0x0082
	.zero		2


//--------------------- .nv.info                  --------------------------
	.section	.nv.info,"",@"SHT_CUDA_INFO"
	.align	4


	//----- nvinfo : EIATTR_REGCOUNT
	.align		4
        /*0000*/ 	.byte	0x04, 0x2f
        /*0002*/ 	.short	(.L_15 - .L_14)
	.align		4
.L_14:
        /*0004*/ 	.word	index@(_ZN7cutlass13device_kernelINS_4gemm6kernel13GemmUniversalIN4cute5tupleIJiiiiEEENS1_10collective13CollectiveMmaINS1_34MainloopSm90TmaGmmaWarpSpecializedILi5ENS5_IJNS4_1CILi1EEESB_SB_EEENS1_35KernelTmaWarpSpecializedCooperativeEEENS5_IJNSA_ILi128EEENSA_ILi256EEENSA_ILi32EEEEEENS_6half_tENS5_IJlSB_lEEESJ_SK_NS4_8TiledMMAINS4_8MMA_AtomIJNS4_4SM904GMMA26MMA_64x256x16_F32F16F16_SSILNSO_5MajorE0ELSQ_0ELNSO_7ScaleInE1ELSR_1EEEEEENS4_6LayoutINS5_IJNSA_ILi2EEESB_SB_EEENS5_IJSB_NSA_ILi0EEESX_EEEEENS5_IJNS4_10UnderscoreES10_S10_EEEEENS4_13SM90_TMA_LOADENS4_14ComposedLayoutINS4_7SwizzleILi2ELi4ELi3EEENS4_18smem_ptr_flag_bitsILi16EEENSU_INS5_IJNSA_ILi8EEESH_EEENS5_IJSH_SB_EEEEEEEvNS4_8identityES13_S1D_vS1E_EENS_8epilogue10collective6detail29Sm90TmaWarpSpecializedAdapterINS1H_15DefaultEpilogueISJ_SK_SK_NS1G_6thread17LinearCombinationISJ_Li1EffLNS1L_9ScaleType4KindE0ELNS_15FloatRoundStyleE2ESJ_EENS1_15EpilogueDefaultEEEEEvvEEEEvNT_6ParamsE)
        /*0008*/ 	.word	0x000000a8


	//----- nvinfo : EIATTR_FRAME_SIZE
	.align		4
.L_15:
        /*000c*/ 	.byte	0x04, 0x11
        /*000e*/ 	.short	(.L_17 - .L_16)
	.align		4
.L_16:
        /*0010*/ 	.word	index@(_ZN7cutlass13device_kernelINS_4gemm6kernel13GemmUniversalIN4cute5tupleIJiiiiEEENS1_10collective13CollectiveMmaINS1_34MainloopSm90TmaGmmaWarpSpecializedILi5ENS5_IJNS4_1CILi1EEESB_SB_EEENS1_35KernelTmaWarpSpecializedCooperativeEEENS5_IJNSA_ILi128EEENSA_ILi256EEENSA_ILi32EEEEEENS_6half_tENS5_IJlSB_lEEESJ_SK_NS4_8TiledMMAINS4_8MMA_AtomIJNS4_4SM904GMMA26MMA_64x256x16_F32F16F16_SSILNSO_5MajorE0ELSQ_0ELNSO_7ScaleInE1ELSR_1EEEEEENS4_6LayoutINS5_IJNSA_ILi2EEESB_SB_EEENS5_IJSB_NSA_ILi0EEESX_EEEEENS5_IJNS4_10UnderscoreES10_S10_EEEEENS4_13SM90_TMA_LOADENS4_14ComposedLayoutINS4_7SwizzleILi2ELi4ELi3EEENS4_18smem_ptr_flag_bitsILi16EEENSU_INS5_IJNSA_ILi8EEESH_EEENS5_IJSH_SB_EEEEEEEvNS4_8identityES13_S1D_vS1E_EENS_8epilogue10collective6detail29Sm90TmaWarpSpecializedAdapterINS1H_15DefaultEpilogueISJ_SK_SK_NS1G_6thread17LinearCombinationISJ_Li1EffLNS1L_9ScaleType4KindE0ELNS_15FloatRoundStyleE2ESJ_EENS1_15EpilogueDefaultEEEEEvvEEEEvNT_6ParamsE)
        /*0014*/ 	.word	0x00000000


	//----- nvinfo : EIATTR_MIN_STACK_SIZE
	.align		4
.L_17:
        /*0018*/ 	.byte	0x04, 0x12
        /*001a*/ 	.short	(.L_19 - .L_18)
	.align		4
.L_18:
        /*001c*/ 	.word	index@(_ZN7cutlass13device_kernelINS_4gemm6kernel13GemmUniversalIN4cute5tupleIJiiiiEEENS1_10collective13CollectiveMmaINS1_34MainloopSm90TmaGmmaWarpSpecializedILi5ENS5_IJNS4_1CILi1EEESB_SB_EEENS1_35KernelTmaWarpSpecializedCooperativeEEENS5_IJNSA_ILi128EEENSA_ILi256EEENSA_ILi32EEEEEENS_6half_tENS5_IJlSB_lEEESJ_SK_NS4_8TiledMMAINS4_8MMA_AtomIJNS4_4SM904GMMA26MMA_64x256x16_F32F16F16_SSILNSO_5MajorE0ELSQ_0ELNSO_7ScaleInE1ELSR_1EEEEEENS4_6LayoutINS5_IJNSA_ILi2EEESB_SB_EEENS5_IJSB_NSA_ILi0EEESX_EEEEENS5_IJNS4_10UnderscoreES10_S10_EEEEENS4_13SM90_TMA_LOADENS4_14ComposedLayoutINS4_7SwizzleILi2ELi4ELi3EEENS4_18smem_ptr_flag_bitsILi16EEENSU_INS5_IJNSA_ILi8EEESH_EEENS5_IJSH_SB_EEEEEEEvNS4_8identityES13_S1D_vS1E_EENS_8epilogue10collective6detail29Sm90TmaWarpSpecializedAdapterINS1H_15DefaultEpilogueISJ_SK_SK_NS1G_6thread17LinearCombinationISJ_Li1EffLNS1L_9ScaleType4KindE0ELNS_15FloatRoundStyleE2ESJ_EENS1_15EpilogueDefaultEEEEEvvEEEEvNT_6ParamsE)
        /*0020*/ 	.word	0x00000000
.L_19:


//--------------------- .nv.compat                --------------------------
	.section	.nv.compat,"",@"SHT_CUDA_COMPAT_INFO"
	.align	4
        /*0000*/ 	.byte	0x02, 0x09, 0x01, 0x00, 0x02, 0x02, 0x04, 0x00, 0x02, 0x05, 0x05, 0x00, 0x03, 0x07, 0x01, 0x01
        /*0010*/ 	.byte	0x02, 0x03, 0x01, 0x00, 0x02, 0x06, 0x01, 0x00, 0x04, 0x0b, 0x08, 0x00, 0x00, 0x00, 0x00, 0x00
        /*0020*/ 	.byte	0x00, 0x00, 0x00, 0x00


//--------------------- .nv.info._ZN7cutlass13device_kernelINS_4gemm6kernel13GemmUniversalIN4cute5tupleIJiiiiEEENS1_10collective13CollectiveMmaINS1_34MainloopSm90TmaGmmaWarpSpecializedILi5ENS5_IJNS4_1CILi1EEESB_SB_EEENS1_35KernelTmaWarpSpecializedCooperativeEEENS5_IJNSA_ILi128EEENSA_ILi256EEENSA_ILi32EEEEEENS_6half_tENS5_IJlSB_lEEESJ_SK_NS4_8TiledMMAINS4_8MMA_AtomIJNS4_4SM904GMMA26MMA_64x256x16_F32F16F16_SSILNSO_5MajorE0ELSQ_0ELNSO_7ScaleInE1ELSR_1EEEEEENS4_6LayoutINS5_IJNSA_ILi2EEESB_SB_EEENS5_IJSB_NSA_ILi0EEESX_EEEEENS5_IJNS4_10UnderscoreES10_S10_EEEEENS4_13SM90_TMA_LOADENS4_14ComposedLayoutINS4_7SwizzleILi2ELi4ELi3EEENS4_18smem_ptr_flag_bitsILi16EEENSU_INS5_IJNSA_ILi8EEESH_EEENS5_IJSH_SB_EEEEEEEvNS4_8identityES13_S1D_vS1E_EENS_8epilogue10collective6detail29Sm90TmaWarpSpecializedAdapterINS1H_15DefaultEpilogueISJ_SK_SK_NS1G_6thread17LinearCombinationISJ_Li1EffLNS1L_9ScaleType4KindE0ELNS_15FloatRoundStyleE2ESJ_EENS1_15EpilogueDefaultEEEEEvvEEEEvNT_6ParamsE --------------------------
	.section	.nv.info._ZN7cutlass13device_kernelINS_4gemm6kernel13GemmUniversalIN4cute5tupleIJiiiiEEENS1_10collective13CollectiveMmaINS1_34MainloopSm90TmaGmmaWarpSpecializedILi5ENS5_IJNS4_1CILi1EEESB_SB_EEENS1_35KernelTmaWarpSpecializedCooperativeEEENS5_IJNSA_ILi128EEENSA_ILi256EEENSA_ILi32EEEEEENS_6half_tENS5_IJlSB_lEEESJ_SK_NS4_8TiledMMAINS4_8MMA_AtomIJNS4_4SM904GMMA26MMA_64x256x16_F32F16F16_SSILNSO_5MajorE0ELSQ_0ELNSO_7ScaleInE1ELSR_1EEEEEENS4_6LayoutINS5_IJNSA_ILi2EEESB_SB_EEENS5_IJSB_NSA_ILi0EEESX_EEEEENS5_IJNS4_10UnderscoreES10_S10_EEEEENS4_13SM90_TMA_LOADENS4_14ComposedLayoutINS4_7SwizzleILi2ELi4ELi3EEENS4_18smem_ptr_flag_bitsILi16EEENSU_INS5_IJNSA_ILi8EEESH_EEENS5_IJSH_SB_EEEEEEEvNS4_8identityES13_S1D_vS1E_EENS_8epilogue10collective6detail29Sm90TmaWarpSpecializedAdapterINS1H_15DefaultEpilogueISJ_SK_SK_NS1G_6thread17LinearCombinationISJ_Li1EffLNS1L_9ScaleType4KindE0ELNS_15FloatRoundStyleE2ESJ_EENS1_15EpilogueDefaultEEEEEvvEEEEvNT_6ParamsE,"",@"SHT_CUDA_INFO"
	.sectionflags	@""
	.align	4


	//----- nvinfo : EIATTR_CUDA_API_VERSION
	.align		4
        /*0000*/ 	.byte	0x04, 0x37
        /*0002*/ 	.short	(.L_21 - .L_20)
.L_20:
        /*0004*/ 	.word	0x00000082


	//----- nvinfo : EIATTR_KPARAM_INFO
	.align		4
.L_21:
        /*0008*/ 	.byte	0x04, 0x17
        /*000a*/ 	.short	(.L_23 - .L_22)
.L_22:
        /*000c*/ 	.word	0x00000000
        /*0010*/ 	.short	0x0000
        /*0012*/ 	.short	0x0070
        /*0014*/ 	.byte	0x00, 0xf0, 0x01, 0x10


	//----- nvinfo : EIATTR_SPARSE_MMA_MASK
	.align		4
.L_23:
        /*0018*/ 	.byte	0x03, 0x50
        /*001a*/ 	.short	0x0000


	//----- nvinfo : EIATTR_MAXREG_COUNT
	.align		4
        /*001c*/ 	.byte	0x03, 0x1b
        /*001e*/ 	.short	0x00a8


	//----- nvinfo : EIATTR_NUM_BARRIERS
	.align		4
        /*0020*/ 	.byte	0x02, 0x4c
        /*0022*/ 	.byte	0x01
	.zero		1


	//----- nvinfo : EIATTR_EXTERNS
	.align		4
        /*0024*/ 	.byte	0x04, 0x0f
        /*0026*/ 	.short	(.L_25 - .L_24)


	//   ....[0]....
	.align		4
.L_24:
        /*0028*/ 	.word	index@(__assertfail)


	//----- nvinfo : EIATTR_MERCURY_ISA_VERSION
	.align		4
.L_25:
        /*002c*/ 	.byte	0x03, 0x5f
        /*002e*/ 	.short	0x0101


	//----- nvinfo : EIATTR_INT_WARP_WIDE_INSTR_OFFSETS
	.align		4
        /*0030*/ 	.byte	0x04, 0x31
        /*0032*/ 	.short	(.L_27 - .L_26)


	//   ....[0]....
.L_26:
        /*0034*/ 	.word	0x000003d0


	//   ....[1]....
        /*0038*/ 	.word	0x00000400


	//   ....[2]....
        /*003c*/ 	.word	0x000004e0


	//----- nvinfo : EIATTR_COOP_GROUP_MASK_REGIDS
	.align		4
.L_27:
        /*0040*/ 	.byte	0x04, 0x29
        /*0042*/ 	.short	(.L_29 - .L_28)


	//   ....[0]....
.L_28:
        /*0044*/ 	.word	0xffffffff


	//   ....[1]....
        /*0048*/ 	.word	0xffffffff


	//   ....[2]....
        /*004c*/ 	.word	0xffffffff


	//   ....[3]....
        /*0050*/ 	.word	0xffffffff


	//   ....[4]....
        /*0054*/ 	.word	0xffffffff


	//----- nvinfo : EIATTR_COOP_GROUP_INSTR_OFFSETS
	.align		4
.L_29:
        /*0058*/ 	.byte	0x04, 0x28
        /*005a*/ 	.short	(.L_31 - .L_30)


	//   ....[0]....
.L_30:
        /*005c*/ 	.word	0x00000060


	//   ....[1]....
        /*0060*/ 	.word	0x00000070


	//   ....[2]....
        /*0064*/ 	.word	0x00000130


	//   ....[3]....
        /*0068*/ 	.word	0x000002e0


	//   ....[4]....
        /*006c*/ 	.word	0x00000f90


	//----- nvinfo : EIATTR_REG_RECONFIG
	.align		4
.L_31:
        /*0070*/ 	.byte	0x01, 0x54
	.zero		2


	//----- nvinfo : EIATTR_SYSCALL_OFFSETS
	.align		4
        /*0074*/ 	.byte	0x04, 0x46
        /*0076*/ 	.short	(.L_33 - .L_32)


	//   ....[0]....
.L_32:
        /*0078*/ 	.word	0x00001150


	//----- nvinfo : EIATTR_MBARRIER_INSTR_OFFSETS
	.align		4
.L_33:
        /*007c*/ 	.byte	0x04, 0x39
        /*007e*/ 	.short	(.L_35 - .L_34)


	//   ....[0]....
.L_34:
        /*0080*/ 	.word	0x00000230
        /*0084*/ 	.word	0x000000ff
        /*0088*/ 	.word	0x00000000
        /*008c*/ 	.short	0x0100
        /*008e*/ 	.byte	0x08
	.zero		1


	//   ....[1]....
        /*0090*/ 	.word	0x00000240
        /*0094*/ 	.word	0x000000ff
        /*0098*/ 	.word	0x00000028
        /*009c*/ 	.short	0x0100
        /*009e*/ 	.byte	0x08
	.zero		1


	//   ....[2]....
        /*00a0*/ 	.word	0x00000250
        /*00a4*/ 	.word	0x000000ff
        /*00a8*/ 	.word	0x00000008
        /*00ac*/ 	.short	0x0100
        /*00ae*/ 	.byte	0x08
	.zero		1


	//   ....[3]....
        /*00b0*/ 	.word	0x00000260
        /*00b4*/ 	.word	0x000000ff
        /*00b8*/ 	.word	0x00000030
        /*00bc*/ 	.short	0x0100
        /*00be*/ 	.byte	0x08
	.zero		1


	//   ....[4]....
        /*00c0*/ 	.word	0x00000270
        /*00c4*/ 	.word	0x000000ff
        /*00c8*/ 	.word	0x00000010
        /*00cc*/ 	.short	0x0100
        /*00ce*/ 	.byte	0x08
	.zero		1


	//   ....[5]....
        /*00d0*/ 	.word	0x00000280
        /*00d4*/ 	.word	0x000000ff
        /*00d8*/ 	.word	0x00000038
        /*00dc*/ 	.short	0x0100
        /*00de*/ 	.byte	0x08
	.zero		1


	//   ....[6]....
        /*00e0*/ 	.word	0x00000290
        /*00e4*/ 	.word	0x000000ff
        /*00e8*/ 	.word	0x00000018
        /*00ec*/ 	.short	0x0100
        /*00ee*/ 	.byte	0x08
	.zero		1


	//   ....[7]....
        /*00f0*/ 	.word	0x000002a0
        /*00f4*/ 	.word	0x000000ff
        /*00f8*/ 	.word	0x00000040
        /*00fc*/ 	.short	0x0100
        /*00fe*/ 	.byte	0x08
	.zero		1


	//   ....[8]....
        /*0100*/ 	.word	0x000002b0
        /*0104*/ 	.word	0x000000ff
        /*0108*/ 	.word	0x00000020
        /*010c*/ 	.short	0x0100
        /*010e*/ 	.byte	0x08
	.zero		1


	//   ....[9]....
        /*0110*/ 	.word	0x000002c0
        /*0114*/ 	.word	0x000000ff
        /*0118*/ 	.word	0x00000048
        /*011c*/ 	.short	0x0100
        /*011e*/ 	.byte	0x08
	.zero		1


	//   ....[10]....
        /*0120*/ 	.word	0x00000550
        /*0124*/ 	.word	0x000000ff
        /*0128*/ 	.word	0x00000060
        /*012c*/ 	.short	0x0100
        /*012e*/ 	.byte	0x06
	.zero		1


	//   ....[11]....
        /*0130*/ 	.word	0x000005b0
        /*0134*/ 	.word	0x000000ff
        /*0138*/ 	.word	0x00000068
        /*013c*/ 	.short	0x0100
        /*013e*/ 	.byte	0x06
	.zero		1


	//   ....[12]....
        /*0140*/ 	.word	0x000011d0
        /*0144*/ 	.word	0x00000003
        /*0148*/ 	.word	0x00000000
        /*014c*/ 	.short	0x010a
        /*014e*/ 	.byte	0x3f
	.zero		1


	//   ....[13]....
        /*0150*/ 	.word	0x00001210
        /*0154*/ 	.word	0x00000003
        /*0158*/ 	.word	0x00000000
        /*015c*/ 	.short	0x010a
        /*015e*/ 	.byte	0x3f
	.zero		1


	//   ....[14]....
        /*0160*/ 	.word	0x000014c0
        /*0164*/ 	.word	0x000000ff
        /*0168*/ 	.word	0x00000000
        /*016c*/ 	.short	0x010a
        /*016e*/ 	.byte	0x04
	.zero		1


	//   ....[15]....
        /*0170*/ 	.word	0x00001500
        /*0174*/ 	.word	0x000000ff
        /*0178*/ 	.word	0x00000000
        /*017c*/ 	.short	0x010a
        /*017e*/ 	.byte	0x04
	.zero		1


	//   ....[16]....
        /*0180*/ 	.word	0x00001670
        /*0184*/ 	.word	0x000000ff
        /*0188*/ 	.word	0x00000000
        /*018c*/ 	.short	0x0101
        /*018e*/ 	.byte	0x04
	.zero		1


	//   ....[17]....
        /*0190*/ 	.word	0x00001870
        /*0194*/ 	.word	0x000000ff
        /*0198*/ 	.word	0x00000000
        /*019c*/ 	.short	0x0101
        /*019e*/ 	.byte	0x06
	.zero		1


	//   ....[18]....
        /*01a0*/ 	.word	0x0000a6e0
        /*01a4*/ 	.word	0x0000000e
        /*01a8*/ 	.word	0x00000028
        /*01ac*/ 	.short	0x010a
        /*01ae*/ 	.byte	0x3f
	.zero		1


	//   ....[19]....
        /*01b0*/ 	.word	0x0000aa60
        /*01b4*/ 	.word	0x00000006
        /*01b8*/ 	.word	0x00000068
        /*01bc*/ 	.short	0x0101
        /*01be*/ 	.byte	0x3f
	.zero		1


	//   ....[20]....
        /*01c0*/ 	.word	0x0000b190
        /*01c4*/ 	.word	0x00000007
        /*01c8*/ 	.word	0x00000000
        /*01cc*/ 	.short	0x010a
        /*01ce*/ 	.byte	0x3f
	.zero		1


	//   ....[21]....
        /*01d0*/ 	.word	0x0000b210
        /*01d4*/ 	.word	0x00000009
        /*01d8*/ 	.word	0x00000000
        /*01dc*/ 	.short	0x010a
        /*01de*/ 	.byte	0x3f
	.zero		1


	//   ....[22]....
        /*01e0*/ 	.word	0x0000b2a0
        /*01e4*/ 	.word	0x00000006
        /*01e8*/ 	.word	0x00000000
        /*01ec*/ 	.short	0x010a
        /*01ee*/ 	.byte	0x3f
	.zero		1


	//   ....[23]....
        /*01f0*/ 	.word	0x0000b330
        /*01f4*/ 	.word	0x00000009
        /*01f8*/ 	.word	0x00000000
        /*01fc*/ 	.short	0x010a
        /*01fe*/ 	.byte	0x3f
	.zero		1


	//   ....[24]....
        /*0200*/ 	.word	0x0000b3c0
        /*0204*/ 	.word	0x00000003
        /*0208*/ 	.word	0x00000000
        /*020c*/ 	.short	0x010a
        /*020e*/ 	.byte	0x3f
	.zero		1


	//   ....[25]....
        /*0210*/ 	.word	0x0000b420
        /*0214*/ 	.word	0x00000003
        /*0218*/ 	.word	0x00000000
        /*021c*/ 	.short	0x010a
        /*021e*/ 	.byte	0x3f
	.zero		1


	//   ....[26]....
        /*0220*/ 	.word	0x0000b480
        /*0224*/ 	.word	0x00000004
        /*0228*/ 	.word	0x00000000
        /*022c*/ 	.short	0x010a
        /*022e*/ 	.byte	0x3f
	.zero		1


	//   ....[27]....
        /*0230*/ 	.word	0x0000b550
        /*0234*/ 	.word	0x0000000e
        /*0238*/ 	.word	0x00000028
        /*023c*/ 	.short	0x010a
        /*023e*/ 	.byte	0x3f
	.zero		1


	//   ....[28]....
        /*0240*/ 	.word	0x0000b620
        /*0244*/ 	.word	0x00000007
        /*0248*/ 	.word	0x00000000
        /*024c*/ 	.short	0x010a
        /*024e*/ 	.byte	0x3f
	.zero		1


	//   ....[29]....
        /*0250*/ 	.word	0x0000b670
        /*0254*/ 	.word	0x00000009
        /*0258*/ 	.word	0x00000000
        /*025c*/ 	.short	0x010a
        /*025e*/ 	.byte	0x3f
	.zero		1


	//   ....[30]....
        /*0260*/ 	.word	0x0000b6c0
        /*0264*/ 	.word	0x00000006
        /*0268*/ 	.word	0x00000000
        /*026c*/ 	.short	0x010a
        /*026e*/ 	.byte	0x3f
	.zero		1


	//   ....[31]....
        /*0270*/ 	.word	0x0000b710
        /*0274*/ 	.word	0x00000009
        /*0278*/ 	.word	0x00000000
        /*027c*/ 	.short	0x010a
        /*027e*/ 	.byte	0x3f
	.zero		1


	//----- nvinfo : EIATTR_NUM_MBARRIERS
	.align		4
.L_35:
        /*0280*/ 	.byte	0x03, 0x38
        /*0282*/ 	.short	0x000c


	//----- nvinfo : EIATTR_EXIT_INSTR_OFFSETS
	.align		4
        /*0284*/ 	.byte	0x04, 0x1c
        /*0286*/ 	.short	(.L_37 - .L_36)


	//   ....[0]....
.L_36:
        /*0288*/ 	.word	0x00000600


	//   ....[1]....
        /*028c*/ 	.word	0x00000ec0


	//   ....[2]....
        /*0290*/ 	.word	0x00009d50


	//   ....[3]....
        /*0294*/ 	.word	0x0000a380


	//   ....[4]....
        /*0298*/ 	.word	0x0000b410


	//----- nvinfo : EIATTR_MAX_THREADS
	.align		4
.L_37:
        /*029c*/ 	.byte	0x04, 0x05
        /*029e*/ 	.short	(.L_39 - .L_38)
.L_38:
        /*02a0*/ 	.word	0x00000180
        /*02a4*/ 	.word	0x00000001
        /*02a8*/ 	.word	0x00000001


	//----- nvinfo : EIATTR_CRS_STACK_SIZE
	.align		4
.L_39:
        /*02ac*/ 	.byte	0x04, 0x1e
        /*02ae*/ 	.short	(.L_41 - .L_40)
.L_40:
        /*02b0*/ 	.word	0x00000000


	//----- nvinfo : EIATTR_CBANK_PARAM_SIZE
	.align		4
.L_41:
        /*02b4*/ 	.byte	0x03, 0x19
        /*02b6*/ 	.short	0x0470


	//----- nvinfo : EIATTR_PARAM_CBANK
	.align		4
        /*02b8*/ 	.byte	0x04, 0x0a
        /*02ba*/ 	.short	(.L_43 - .L_42)
	.align		4
.L_42:
        /*02bc*/ 	.word	index@(.nv.constant0._ZN7cutlass13device_kernelINS_4gemm6kernel13GemmUniversalIN4cute5tupleIJiiiiEEENS1_10collective13CollectiveMmaINS1_34MainloopSm90TmaGmmaWarpSpecializedILi5ENS5_IJNS4_1CILi1EEESB_SB_EEENS1_35KernelTmaWarpSpecializedCooperativeEEENS5_IJNSA_ILi128EEENSA_ILi256EEENSA_ILi32EEEEEENS_6half_tENS5_IJlSB_lEEESJ_SK_NS4_8TiledMMAINS4_8MMA_AtomIJNS4_4SM904GMMA26MMA_64x256x16_F32F16F16_SSILNSO_5MajorE0ELSQ_0ELNSO_7ScaleInE1ELSR_1EEEEEENS4_6LayoutINS5_IJNSA_ILi2EEESB_SB_EEENS5_IJSB_NSA_ILi0EEESX_EEEEENS5_IJNS4_10UnderscoreES10_S10_EEEEENS4_13SM90_TMA_LOADENS4_14ComposedLayoutINS4_7SwizzleILi2ELi4ELi3EEENS4_18smem_ptr_flag_bitsILi16EEENSU_INS5_IJNSA_ILi8EEESH_EEENS5_IJSH_SB_EEEEEEEvNS4_8identityES13_S1D_vS1E_EENS_8epilogue10collective6detail29Sm90TmaWarpSpecializedAdapterINS1H_15DefaultEpilogueISJ_SK_SK_NS1G_6thread17LinearCombinationISJ_Li1EffLNS1L_9ScaleType4KindE0ELNS_15FloatRoundStyleE2ESJ_EENS1_15EpilogueDefaultEEEEEvvEEEEvNT_6ParamsE)
        /*02c0*/ 	.short	0x0210
        /*02c2*/ 	.short	0x0470


	//----- nvinfo : EIATTR_SW_WAR
	.align		4
.L_43:
        /*02c4*/ 	.byte	0x04, 0x36
        /*02c6*/ 	.short	(.L_45 - .L_44)
.L_44:
        /*02c8*/ 	.word	0x00000008
.L_45:


//--------------------- .nv.callgraph             --------------------------
	.section	.nv.callgraph,"",@"SHT_CUDA_CALLGRAPH"
	.align	4
	.sectionentsize	8
	.align		4
        /*0000*/ 	.word	0x00000000
	.align		4
        /*0004*/ 	.word	0xffffffff
	.align		4
        /*0008*/ 	.word	index@(_ZN7cutlass13device_kernelINS_4gemm6kernel13GemmUniversalIN4cute5tupleIJiiiiEEENS1_10collective13CollectiveMmaINS1_34MainloopSm90TmaGmmaWarpSpecializedILi5ENS5_IJNS4_1CILi1EEESB_SB_EEENS1_35KernelTmaWarpSpecializedCooperativeEEENS5_IJNSA_ILi128EEENSA_ILi256EEENSA_ILi32EEEEEENS_6half_tENS5_IJlSB_lEEESJ_SK_NS4_8TiledMMAINS4_8MMA_AtomIJNS4_4SM904GMMA26MMA_64x256x16_F32F16F16_SSILNSO_5MajorE0ELSQ_0ELNSO_7ScaleInE1ELSR_1EEEEEENS4_6LayoutINS5_IJNSA_ILi2EEESB_SB_EEENS5_IJSB_NSA_ILi0EEESX_EEEEENS5_IJNS4_10UnderscoreES10_S10_EEEEENS4_13SM90_TMA_LOADENS4_14ComposedLayoutINS4_7SwizzleILi2ELi4ELi3EEENS4_18smem_ptr_flag_bitsILi16EEENSU_INS5_IJNSA_ILi8EEESH_EEENS5_IJSH_SB_EEEEEEEvNS4_8identityES13_S1D_vS1E_EENS_8epilogue10collective6detail29Sm90TmaWarpSpecializedAdapterINS1H_15DefaultEpilogueISJ_SK_SK_NS1G_6thread17LinearCombinationISJ_Li1EffLNS1L_9ScaleType4KindE0ELNS_15FloatRoundStyleE2ESJ_EENS1_15EpilogueDefaultEEEEEvvEEEEvNT_6ParamsE)
	.align		4
        /*000c*/ 	.word	index@(__assertfail)
	.align		4
        /*0010*/ 	.word	0x00000000
	.align		4
        /*0014*/ 	.word	0xfffffffe
	.align		4
        /*0018*/ 	.word	0x00000000
	.align		4
        /*001c*/ 	.word	0xfffffffd
	.align		4
        /*0020*/ 	.word	0x00000000
	.align		4
        /*0024*/ 	.word	0xfffffffc


//--------------------- .nv.constant4             --------------------------
	.section	.nv.constant4,"a",@progbits
	.align	8
	.align		8
.nv.constant4:
        /*0000*/ 	.dword	__assertfail
	.align		8
        /*0008*/ 	.dword	__unnamed_1
	.align		8
        /*0010*/ 	.dword	_ZN40_INTERNAL_101126e8_4_k_cu_293d16c1_209374cuda3std3__45__cpo5beginE
	.align		8
        /*0018*/ 	.dword	_ZN40_INTERNAL_101126e8_4_k_cu_293d16c1_209374cuda3std3__45__cpo3endE
	.align		8
        /*0020*/ 	.dword	_ZN40_INTERNAL_101126e8_4_k_cu_293d16c1_209374cuda3std3__45__cpo6cbeginE
	.align		8
        /*0028*/ 	.dword	_ZN40_INTERNAL_101126e8_4_k_cu_293d16c1_209374cuda3std3__45__cpo4cendE
	.align		8
        /*0030*/ 	.dword	_ZN40_INTERNAL_101126e8_4_k_cu_293d16c1_209374cuda3std3__442_GLOBAL__N__101126e8_4_k_cu_293d16c1_209376ignoreE
	.align		8
        /*0038*/ 	.dword	_ZN40_INTERNAL_101126e8_4_k_cu_293d16c1_209374cuda3std3__419piecewise_constructE
	.align		8
        /*0040*/ 	.dword	_ZN40_INTERNAL_101126e8_4_k_cu_293d16c1_209374cuda3std3__48in_placeE
	.align		8
        /*0048*/ 	.dword	_ZN40_INTERNAL_101126e8_4_k_cu_293d16c1_209374cuda3std6ranges3__45__cpo4swapE
	.align		8
        /*0050*/ 	.dword	_ZN40_INTERNAL_101126e8_4_k_cu_293d16c1_209374cuda3std6ranges3__45__cpo9iter_moveE
	.align		8
        /*0058*/ 	.dword	_ZN40_INTERNAL_101126e8_4_k_cu_293d16c1_209374cute7productE
	.align		8
        /*0060*/ 	.dword	_ZN40_INTERNAL_101126e8_4_k_cu_293d16c1_209374cute1_E
	.align		8
        /*0068*/ 	.dword	$str$22
	.align		8
        /*0070*/ 	.dword	$str$23


//--------------------- .text._ZN7cutlass13device_kernelINS_4gemm6kernel13GemmUniversalIN4cute5tupleIJiiiiEEENS1_10collective13CollectiveMmaINS1_34MainloopSm90TmaGmmaWarpSpecializedILi5ENS5_IJNS4_1CILi1EEESB_SB_EEENS1_35KernelTmaWarpSpecializedCooperativeEEENS5_IJNSA_ILi128EEENSA_ILi256EEENSA_ILi32EEEEEENS_6half_tENS5_IJlSB_lEEESJ_SK_NS4_8TiledMMAINS4_8MMA_AtomIJNS4_4SM904GMMA26MMA_64x256x16_F32F16F16_SSILNSO_5MajorE0ELSQ_0ELNSO_7ScaleInE1ELSR_1EEEEEENS4_6LayoutINS5_IJNSA_ILi2EEESB_SB_EEENS5_IJSB_NSA_ILi0EEESX_EEEEENS5_IJNS4_10UnderscoreES10_S10_EEEEENS4_13SM90_TMA_LOADENS4_14ComposedLayoutINS4_7SwizzleILi2ELi4ELi3EEENS4_18smem_ptr_flag_bitsILi16EEENSU_INS5_IJNSA_ILi8EEESH_EEENS5_IJSH_SB_EEEEEEEvNS4_8identityES13_S1D_vS1E_EENS_8epilogue10collective6detail29Sm90TmaWarpSpecializedAdapterINS1H_15DefaultEpilogueISJ_SK_SK_NS1G_6thread17LinearCombinationISJ_Li1EffLNS1L_9ScaleType4KindE0ELNS_15FloatRoundStyleE2ESJ_EENS1_15EpilogueDefaultEEEEEvvEEEEvNT_6ParamsE --------------------------
	.section	.text._ZN7cutlass13device_kernelINS_4gemm6kernel13GemmUniversalIN4cute5tupleIJiiiiEEENS1_10collective13CollectiveMmaINS1_34MainloopSm90TmaGmmaWarpSpecializedILi5ENS5_IJNS4_1CILi1EEESB_SB_EEENS1_35KernelTmaWarpSpecializedCooperativeEEENS5_IJNSA_ILi128EEENSA_ILi256EEENSA_ILi32EEEEEENS_6half_tENS5_IJlSB_lEEESJ_SK_NS4_8TiledMMAINS4_8MMA_AtomIJNS4_4SM904GMMA26MMA_64x256x16_F32F16F16_SSILNSO_5MajorE0ELSQ_0ELNSO_7ScaleInE1ELSR_1EEEEEENS4_6LayoutINS5_IJNSA_ILi2EEESB_SB_EEENS5_IJSB_NSA_ILi0EEESX_EEEEENS5_IJNS4_10UnderscoreES10_S10_EEEEENS4_13SM90_TMA_LOADENS4_14ComposedLayoutINS4_7SwizzleILi2ELi4ELi3EEENS4_18smem_ptr_flag_bitsILi16EEENSU_INS5_IJNSA_ILi8EEESH_EEENS5_IJSH_SB_EEEEEEEvNS4_8identityES13_S1D_vS1E_EENS_8epilogue10collective6detail29Sm90TmaWarpSpecializedAdapterINS1H_15DefaultEpilogueISJ_SK_SK_NS1G_6thread17LinearCombinationISJ_Li1EffLNS1L_9ScaleType4KindE0ELNS_15FloatRoundStyleE2ESJ_EENS1_15EpilogueDefaultEEEEEvvEEEEvNT_6ParamsE,"ax",@progbits
	.align	128
.text._ZN7cutlass13device_kernelINS_4gemm6kernel13GemmUniversalIN4cute5tupleIJiiiiEEENS1_10collective13CollectiveMmaINS1_34MainloopSm90TmaGmmaWarpSpecializedILi5ENS5_IJNS4_1CILi1EEESB_SB_EEENS1_35KernelTmaWarpSpecializedCooperativeEEENS5_IJNSA_ILi128EEENSA_ILi256EEENSA_ILi32EEEEEENS_6half_tENS5_IJlSB_lEEESJ_SK_NS4_8TiledMMAINS4_8MMA_AtomIJNS4_4SM904GMMA26MMA_64x256x16_F32F16F16_SSILNSO_5MajorE0ELSQ_0ELNSO_7ScaleInE1ELSR_1EEEEEENS4_6LayoutINS5_IJNSA_ILi2EEESB_SB_EEENS5_IJSB_NSA_ILi0EEESX_EEEEENS5_IJNS4_10UnderscoreES10_S10_EEEEENS4_13SM90_TMA_LOADENS4_14ComposedLayoutINS4_7SwizzleILi2ELi4ELi3EEENS4_18smem_ptr_flag_bitsILi16EEENSU_INS5_IJNSA_ILi8EEESH_EEENS5_IJSH_SB_EEEEEEEvNS4_8identityES13_S1D_vS1E_EENS_8epilogue10collective6detail29Sm90TmaWarpSpecializedAdapterINS1H_15DefaultEpilogueISJ_SK_SK_NS1G_6thread17LinearCombinationISJ_Li1EffLNS1L_9ScaleType4KindE0ELNS_15FloatRoundStyleE2ESJ_EENS1_15EpilogueDefaultEEEEEvvEEEEvNT_6ParamsE:
        .type           _ZN7cutlass13device_kernelINS_4gemm6kernel13GemmUniversalIN4cute5tupleIJiiiiEEENS1_10collective13CollectiveMmaINS1_34MainloopSm90TmaGmmaWarpSpecializedILi5ENS5_IJNS4_1CILi1EEESB_SB_EEENS1_35KernelTmaWarpSpecializedCooperativeEEENS5_IJNSA_ILi128EEENSA_ILi256EEENSA_ILi32EEEEEENS_6half_tENS5_IJlSB_lEEESJ_SK_NS4_8TiledMMAINS4_8MMA_AtomIJNS4_4SM904GMMA26MMA_64x256x16_F32F16F16_SSILNSO_5MajorE0ELSQ_0ELNSO_7ScaleInE1ELSR_1EEEEEENS4_6LayoutINS5_IJNSA_ILi2EEESB_SB_EEENS5_IJSB_NSA_ILi0EEESX_EEEEENS5_IJNS4_10UnderscoreES10_S10_EEEEENS4_13SM90_TMA_LOADENS4_14ComposedLayoutINS4_7SwizzleILi2ELi4ELi3EEENS4_18smem_ptr_flag_bitsILi16EEENSU_INS5_IJNSA_ILi8EEESH_EEENS5_IJSH_SB_EEEEEEEvNS4_8identityES13_S1D_vS1E_EENS_8epilogue10collective6detail29Sm90TmaWarpSpecializedAdapterINS1H_15DefaultEpilogueISJ_SK_SK_NS1G_6thread17LinearCombinationISJ_Li1EffLNS1L_9ScaleType4KindE0ELNS_15FloatRoundStyleE2ESJ_EENS1_15EpilogueDefaultEEEEEvvEEEEvNT_6ParamsE,@function
        .size           _ZN7cutlass13device_kernelINS_4gemm6kernel13GemmUniversalIN4cute5tupleIJiiiiEEENS1_10collective13CollectiveMmaINS1_34MainloopSm90TmaGmmaWarpSpecializedILi5ENS5_IJNS4_1CILi1EEESB_SB_EEENS1_35KernelTmaWarpSpecializedCooperativeEEENS5_IJNSA_ILi128EEENSA_ILi256EEENSA_ILi32EEEEEENS_6half_tENS5_IJlSB_lEEESJ_SK_NS4_8TiledMMAINS4_8MMA_AtomIJNS4_4SM904GMMA26MMA_64x256x16_F32F16F16_SSILNSO_5MajorE0ELSQ_0ELNSO_7ScaleInE1ELSR_1EEEEEENS4_6LayoutINS5_IJNSA_ILi2EEESB_SB_EEENS5_IJSB_NSA_ILi0EEESX_EEEEENS5_IJNS4_10UnderscoreES10_S10_EEEEENS4_13SM90_TMA_LOADENS4_14ComposedLayoutINS4_7SwizzleILi2ELi4ELi3EEENS4_18smem_ptr_flag_bitsILi16EEENSU_INS5_IJNSA_ILi8EEESH_EEENS5_IJSH_SB_EEEEEEEvNS4_8identityES13_S1D_vS1E_EENS_8epilogue10collective6detail29Sm90TmaWarpSpecializedAdapterINS1H_15DefaultEpilogueISJ_SK_SK_NS1G_6thread17LinearCombinationISJ_Li1EffLNS1L_9ScaleType4KindE0ELNS_15FloatRoundStyleE2ESJ_EENS1_15EpilogueDefaultEEEEEvvEEEEvNT_6ParamsE,(.L_x_324 - _ZN7cutlass13device_kernelINS_4gemm6kernel13GemmUniversalIN4cute5tupleIJiiiiEEENS1_10collective13CollectiveMmaINS1_34MainloopSm90TmaGmmaWarpSpecializedILi5ENS5_IJNS4_1CILi1EEESB_SB_EEENS1_35KernelTmaWarpSpecializedCooperativeEEENS5_IJNSA_ILi128EEENSA_ILi256EEENSA_ILi32EEEEEENS_6half_tENS5_IJlSB_lEEESJ_SK_NS4_8TiledMMAINS4_8MMA_AtomIJNS4_4SM904GMMA26MMA_64x256x16_F32F16F16_SSILNSO_5MajorE0ELSQ_0ELNSO_7ScaleInE1ELSR_1EEEEEENS4_6LayoutINS5_IJNSA_ILi2EEESB_SB_EEENS5_IJSB_NSA_ILi0EEESX_EEEEENS5_IJNS4_10UnderscoreES10_S10_EEEEENS4_13SM90_TMA_LOADENS4_14ComposedLayoutINS4_7SwizzleILi2ELi4ELi3EEENS4_18smem_ptr_flag_bitsILi16EEENSU_INS5_IJNSA_ILi8EEESH_EEENS5_IJSH_SB_EEEEEEEvNS4_8identityES13_S1D_vS1E_EENS_8epilogue10collective6detail29Sm90TmaWarpSpecializedAdapterINS1H_15DefaultEpilogueISJ_SK_SK_NS1G_6thread17LinearCombinationISJ_Li1EffLNS1L_9ScaleType4KindE0ELNS_15FloatRoundStyleE2ESJ_EENS1_15EpilogueDefaultEEEEEvvEEEEvNT_6ParamsE)
        .other          _ZN7cutlass13device_kernelINS_4gemm6kernel13GemmUniversalIN4cute5tupleIJiiiiEEENS1_10collective13CollectiveMmaINS1_34MainloopSm90TmaGmmaWarpSpecializedILi5ENS5_IJNS4_1CILi1EEESB_SB_EEENS1_35KernelTmaWarpSpecializedCooperativeEEENS5_IJNSA_ILi128EEENSA_ILi256EEENSA_ILi32EEEEEENS_6half_tENS5_IJlSB_lEEESJ_SK_NS4_8TiledMMAINS4_8MMA_AtomIJNS4_4SM904GMMA26MMA_64x256x16_F32F16F16_SSILNSO_5MajorE0ELSQ_0ELNSO_7ScaleInE1ELSR_1EEEEEENS4_6LayoutINS5_IJNSA_ILi2EEESB_SB_EEENS5_IJSB_NSA_ILi0EEESX_EEEEENS5_IJNS4_10UnderscoreES10_S10_EEEEENS4_13SM90_TMA_LOADENS4_14ComposedLayoutINS4_7SwizzleILi2ELi4ELi3EEENS4_18smem_ptr_flag_bitsILi16EEENSU_INS5_IJNSA_ILi8EEESH_EEENS5_IJSH_SB_EEEEEEEvNS4_8identityES13_S1D_vS1E_EENS_8epilogue10collective6detail29Sm90TmaWarpSpecializedAdapterINS1H_15DefaultEpilogueISJ_SK_SK_NS1G_6thread17LinearCombinationISJ_Li1EffLNS1L_9ScaleType4KindE0ELNS_15FloatRoundStyleE2ESJ_EENS1_15EpilogueDefaultEEEEEvvEEEEvNT_6ParamsE,@"STO_CUDA_ENTRY STV_DEFAULT"
_ZN7cutlass13device_kernelINS_4gemm6kernel13GemmUniversalIN4cute5tupleIJiiiiEEENS1_10collective13CollectiveMmaINS1_34MainloopSm90TmaGmmaWarpSpecializedILi5ENS5_IJNS4_1CILi1EEESB_SB_EEENS1_35KernelTmaWarpSpecializedCooperativeEEENS5_IJNSA_ILi128EEENSA_ILi256EEENSA_ILi32EEEEEENS_6half_tENS5_IJlSB_lEEESJ_SK_NS4_8TiledMMAINS4_8MMA_AtomIJNS4_4SM904GMMA26MMA_64x256x16_F32F16F16_SSILNSO_5MajorE0ELSQ_0ELNSO_7ScaleInE1ELSR_1EEEEEENS4_6LayoutINS5_IJNSA_ILi2EEESB_SB_EEENS5_IJSB_NSA_ILi0EEESX_EEEEENS5_IJNS4_10UnderscoreES10_S10_EEEEENS4_13SM90_TMA_LOADENS4_14ComposedLayoutINS4_7SwizzleILi2ELi4ELi3EEENS4_18smem_ptr_flag_bitsILi16EEENSU_INS5_IJNSA_ILi8EEESH_EEENS5_IJSH_SB_EEEEEEEvNS4_8identityES13_S1D_vS1E_EENS_8epilogue10collective6detail29Sm90TmaWarpSpecializedAdapterINS1H_15DefaultEpilogueISJ_SK_SK_NS1G_6thread17LinearCombinationISJ_Li1EffLNS1L_9ScaleType4KindE0ELNS_15FloatRoundStyleE2ESJ_EENS1_15EpilogueDefaultEEEEEvvEEEEvNT_6ParamsE:
[----:B------:R-:W0:Y:S01]  /*0000*/  LDC R1, c[0x0][0x28] ;  /* 0x00000a00ff017b82 */ /* 0x000e220000000800 */
[----:B------:R-:W1:Y:S01]  /*0010*/  S2R R18, SR_TID.X ;  /* 0x0000000000127919 */ /* 0x000e620000002100 */
[----:B------:R-:W-:Y:S01]  /*0020*/  ELECT P0, URZ, PT ;  /* 0x00000000003f782f */ /* 0x000fe20003800000 */
[----:B------:R-:W-:Y:S01]  /*0030*/  BSSY B0, `(.L_x_0) ;  /* 0x000000f000007945 */ /* 0x000fe20003800000 */
[--C-:B-1----:R-:W-:Y:S02]  /*0040*/  SHF.R.U32.HI R0, RZ, 0x5, R18.reuse ;  /* 0x00000005ff007819 */ /* 0x102fe40000011612 */
[----:B------:R-:W-:-:S03]  /*0050*/  SHF.R.U32.HI R22, RZ, 0x7, R18 ;  /* 0x00000007ff167819 */ /* 0x000fc60000011612 */
[----:B------:R-:W1:Y:S04]  /*0060*/  SHFL.IDX PT, R5, R0, RZ, 0x1f ;  /* 0x00001fff00057589 */ /* 0x000e6800000e0000 */
[----:B------:R2:W3:Y:S01]  /*0070*/  SHFL.IDX PT, R8, R22, RZ, 0x1f ;  /* 0x00001fff16087589 */ /* 0x0004e200000e0000 */
[----:B-1----:R-:W-:-:S13]  /*0080*/  ISETP.NE.OR P0, PT, R5, RZ, !P0 ;  /* 0x000000ff0500720c */ /* 0x002fda0004705670 */
[----:B0-23--:R-:W-:Y:S05]  /*0090*/  @P0 BRA `(.L_x_1) ;  /* 0x0000000000200947 */ /* 0x00dfea0003800000 */
[----:B------:R-:W-:Y:S02]  /*00a0*/  ULDC.64 UR4, c[0x0][0x198] ;  /* 0x0000660000047ab9 */ /* 0x000fe40000000a00 */
[----:B------:R-:W-:Y:S02]  /*00b0*/  UIADD3 UR6, UP0, UR4, 0xf0, URZ ;  /* 0x000000f004067890 */ /* 0x000fe4000ff1e03f */
[----:B------:R-:W-:Y:S02]  /*00c0*/  UIADD3 UR4, UP1, UR4, 0x1f0, URZ ;  /* 0x000001f004047890 */ /* 0x000fe4000ff3e03f */
[----:B------:R-:W-:Y:S02]  /*00d0*/  UIADD3.X UR7, URZ, UR5, URZ, UP0, !UPT ;  /* 0x000000053f077290 */ /* 0x000fe400087fe43f */
[----:B------:R-:W-:-:S07]  /*00e0*/  UIADD3.X UR5, URZ, UR5, URZ, UP1, !UPT ;  /* 0x000000053f057290 */ /* 0x000fce0008ffe43f */
[----:B------:R0:W-:Y:S02]  /*00f0*/  UTMACCTL.PF [UR6] ;  /* 0x00000000060079b9 */ /* 0x0001e40008040000 */
[----:B------:R0:W-:Y:S02]  /*0100*/  UTMACCTL.PF [UR4] ;  /* 0x00000000040079b9 */ /* 0x0001e40008040000 */
[----:B0-----:R-:W-:Y:S01]  /*0110*/  NOP ;  /* 0x0000000000007918 */ /* 0x001fe20000000000 */
.L_x_1:
[----:B------:R-:W-:Y:S05]  /*0120*/  BSYNC B0 ;  /* 0x0000000000007941 */ /* 0x000fea0003800000 */
.L_x_0:
[----:B------:R-:W0:Y:S02]  /*0130*/  SHFL.IDX PT, R2, R0, RZ, 0x1f ;  /* 0x00001fff00027589 */ /* 0x000e2400000e0000 */
[----:B0-----:R-:W-:-:S13]  /*0140*/  ISETP.NE.AND P0, PT, R2, RZ, PT ;  /* 0x000000ff0200720c */ /* 0x001fda0003f05270 */
[----:B------:R-:W-:Y:S05]  /*0150*/  @P0 BRA `(.L_x_2) ;  /* 0x0000000000600947 */ /* 0x000fea0003800000 */
[----:B------:R-:W0:Y:S01]  /*0160*/  S2UR UR8, SR_CgaCtaId ;  /* 0x00000000000879c3 */ /* 0x000e220000008800 */
[----:B------:R-:W-:Y:S01]  /*0170*/  UMOV UR4, 0x400 ;  /* 0x0000040000047882 */ /* 0x000fe20000000000 */
[----:B------:R-:W-:Y:S01]  /*0180*/  UMOV UR5, 0x1 ;  /* 0x0000000100057882 */ /* 0x000fe20000000000 */
[----:B------:R-:W-:Y:S01]  /*0190*/  UMOV UR6, 0x100 ;  /* 0x0000010000067882 */ /* 0x000fe20000000000 */
[----:B------:R-:W-:Y:S01]  /*01a0*/  ELECT P0, URZ, PT ;  /* 0x00000000003f782f */ /* 0x000fe20003800000 */
[----:B------:R-:W-:-:S04]  /*01b0*/  UIADD3 UR6, -UR6, 0x100000, URZ ;  /* 0x0010000006067890 */ /* 0x000fc8000fffe13f */
[----:B------:R-:W-:Y:S02]  /*01c0*/  USHF.L.U32 UR7, UR6, 0xb, URZ ;  /* 0x0000000b06077899 */ /* 0x000fe4000800063f */
[----:B------:R-:W-:Y:S02]  /*01d0*/  USHF.L.U32 UR6, UR6, 0x1, URZ ;  /* 0x0000000106067899 */ /* 0x000fe4000800063f */
[----:B0-----:R-:W-:Y:S02]  /*01e0*/  ULEA UR8, UR8, UR4, 0x18 ;  /* 0x0000000408087291 */ /* 0x001fe4000f8ec03f */
[----:B------:R-:W-:-:S04]  /*01f0*/  UIADD3 UR4, -UR5, 0x100000, URZ ;  /* 0x0010000005047890 */ /* 0x000fc8000fffe13f */
[----:B------:R-:W-:Y:S02]  /*0200*/  USHF.L.U32 UR5, UR4, 0xb, URZ ;  /* 0x0000000b04057899 */ /* 0x000fe4000800063f */
[----:B------:R-:W-:Y:S01]  /*0210*/  USHF.L.U32 UR4, UR4, 0x1, URZ ;  /* 0x0000000104047899 */ /* 0x000fe2000800063f */
[----:B------:R-:W0:Y:S11]  /*0220*/  FENCE.VIEW.ASYNC.S ;  /* 0x00000000000073c6 */ /* 0x000e360000000000 */
[----:B0-----:R0:W1:Y:S01]  /*0230*/  SYNCS.EXCH.64 URZ, [UR8], UR4 ;  /* 0x00000004083f75b2 */ /* 0x0010620008000100 */
[----:B------:R0:W2:Y:S01]  /*0240*/  SYNCS.EXCH.64 URZ, [UR8+0x28], UR6 ;  /* 0x00002806083f75b2 */ /* 0x0000a20008000100 */
[----:B------:R0:W3:Y:S01]  /*0250*/  SYNCS.EXCH.64 URZ, [UR8+0x8], UR4 ;  /* 0x00000804083f75b2 */ /* 0x0000e20008000100 */
[----:B------:R0:W4:Y:S01]  /*0260*/  SYNCS.EXCH.64 URZ, [UR8+0x30], UR6 ;  /* 0x00003006083f75b2 */ /* 0x0001220008000100 */
[----:B------:R0:W0:Y:S01]  /*0270*/  SYNCS.EXCH.64 URZ, [UR8+0x10], UR4 ;  /* 0x00001004083f75b2 */ /* 0x0000220008000100 */
[----:B------:R0:W0:Y:S01]  /*0280*/  SYNCS.EXCH.64 URZ, [UR8+0x38], UR6 ;  /* 0x00003806083f75b2 */ /* 0x0000220008000100 */
[----:B------:R0:W0:Y:S01]  /*0290*/  SYNCS.EXCH.64 URZ, [UR8+0x18], UR4 ;  /* 0x00001804083f75b2 */ /* 0x0000220008000100 */
[----:B------:R0:W0:Y:S01]  /*02a0*/  SYNCS.EXCH.64 URZ, [UR8+0x40], UR6 ;  /* 0x00004006083f75b2 */ /* 0x0000220008000100 */
[----:B------:R0:W0:Y:S01]  /*02b0*/  SYNCS.EXCH.64 URZ, [UR8+0x20], UR4 ;  /* 0x00002004083f75b2 */ /* 0x0000220008000100 */
[----:B------:R0:W0:Y:S01]  /*02c0*/  SYNCS.EXCH.64 URZ, [UR8+0x48], UR6 ;  /* 0x00004806083f75b2 */ /* 0x0000220008000100 */
[----:B------:R-:W-:Y:S01]  /*02d0*/  NOP ;  /* 0x0000000000007918 */ /* 0x000fe20000000000 */
.L_x_2:
[----:B------:R-:W5:Y:S01]  /*02e0*/  SHFL.IDX PT, R0, R0, RZ, 0x1f ;  /* 0x00001fff00007589 */ /* 0x000f6200000e0000 */
[----:B------:R-:W-:Y:S01]  /*02f0*/  ELECT P0, URZ, PT ;  /* 0x00000000003f782f */ /* 0x000fe20003800000 */
[----:B------:R-:W1:Y:S01]  /*0300*/  LDC R2, c[0x0][0x65c] ;  /* 0x00019700ff027b82 */ /* 0x000e620000000800 */
[----:B------:R-:W-:Y:S01]  /*0310*/  SHF.R.S32.HI R6, RZ, 0x1f, R5 ;  /* 0x0000001fff067819 */ /* 0x000fe20000011405 */
[----:B------:R-:W2:Y:S01]  /*0320*/  S2R R3, SR_CTAID.Y ;  /* 0x0000000000037919 */ /* 0x000ea20000002600 */
[----:B0-----:R-:W-:Y:S01]  /*0330*/  UMOV UR4, 0x20 ;  /* 0x0000002000047882 */ /* 0x001fe20000000000 */
[----:B------:R-:W-:Y:S01]  /*0340*/  ISETP.NE.AND P2, PT, R8, RZ, PT ;  /* 0x000000ff0800720c */ /* 0x000fe20003f45270 */
[----:B------:R-:W-:Y:S01]  /*0350*/  NOP ;  /* 0x0000000000007918 */ /* 0x000fe20000000000 */
[----:B------:R-:W0:Y:S01]  /*0360*/  S2R R4, SR_CTAID.X ;  /* 0x0000000000047919 */ /* 0x000e220000002500 */
[----:B------:R-:W-:Y:S01]  /*0370*/  LEA.HI R6, R6, R5, RZ, 0x2 ;  /* 0x0000000506067211 */ /* 0x000fe200078f10ff */
[----:B------:R-:W-:Y:S01]  /*0380*/  NOP ;  /* 0x0000000000007918 */ /* 0x000fe20000000000 */
[----:B-----5:R-:W-:-:S02]  /*0390*/  ISETP.NE.OR P0, PT, R0, RZ, !P0 ;  /* 0x000000ff0000720c */ /* 0x020fc40004705670 */
[----:B-1----:R-:W-:-:S04]  /*03a0*/  ISETP.NE.AND P3, PT, R2, 0x1, PT ;  /* 0x000000010200780c */ /* 0x002fc80003f65270 */
[----:B------:R-:W-:Y:S02]  /*03b0*/  P2R R0, PR, RZ, 0x8 ;  /* 0x00000008ff007803 */ /* 0x000fe40000000000 */
[----:B------:R-:W-:-:S05]  /*03c0*/  LOP3.LUT R0, R6, 0xfffffffc, RZ, 0xc0, !PT ;  /* 0xfffffffc06007812 */ /* 0x000fca00078ec0ff */
[----:B------:R-:W-:Y:S01]  /*03d0*/  VOTEU.ALL UP0, P0 ;  /* 0x00000000003f7886 */ /* 0x000fe20000000000 */
[----:B------:R-:W-:Y:S01]  /*03e0*/  IMAD.IADD R0, R5, 0x1, -R0 ;  /* 0x0000000105007824 */ /* 0x000fe200078e0a00 */
[----:B------:R-:W0:Y:S01]  /*03f0*/  @P3 LDC R17, c[0x0][0x10] ;  /* 0x00000400ff113b82 */ /* 0x000e220000000800 */
[----:B------:R-:W-:Y:S01]  /*0400*/  VOTEU.ALL UP1, P0 ;  /* 0x00000000003f7886 */ /* 0x000fe20000020000 */
[----:B--2---:R-:W-:Y:S01]  /*0410*/  @P3 IMAD.MOV.U32 R6, RZ, RZ, R3 ;  /* 0x000000ffff063224 */ /* 0x004fe200078e0003 */
[----:B------:R-:W-:Y:S01]  /*0420*/  @!UP0 UMOV UR6, 0x400 ;  /* 0x0000040000068882 */ /* 0x000fe20000000000 */
[----:B------:R-:W-:-:S04]  /*0430*/  @!UP0 UIADD3 UR4, -UR4, 0x100000, URZ ;  /* 0x0010000004048890 */ /* 0x000fc8000fffe13f */
[----:B------:R-:W-:Y:S02]  /*0440*/  @!UP0 USHF.L.U32 UR5, UR4, 0xb, URZ ;  /* 0x0000000b04058899 */ /* 0x000fe4000800063f */
[----:B------:R-:W-:Y:S01]  /*0450*/  @!UP0 USHF.L.U32 UR4, UR4, 0x1, URZ ;  /* 0x0000000104048899 */ /* 0x000fe2000800063f */
[----:B------:R-:W-:Y:S02]  /*0460*/  @P3 IMAD.MOV.U32 R7, RZ, RZ, RZ ;  /* 0x000000ffff073224 */ /* 0x000fe400078e00ff */
[----:B------:R-:W-:Y:S01]  /*0470*/  IMAD.MOV.U32 R5, RZ, RZ, RZ ;  /* 0x000000ffff057224 */ /* 0x000fe200078e00ff */
[----:B------:R-:W1:Y:S01]  /*0480*/  @!UP0 S2UR UR7, SR_CgaCtaId ;  /* 0x00000000000789c3 */ /* 0x000e620000008800 */
[----:B------:R-:W-:-:S07]  /*0490*/  @P3 IMAD.MOV.U32 R11, RZ, RZ, RZ ;  /* 0x000000ffff0b3224 */ /* 0x000fce00078e00ff */
[----:B------:R-:W2:Y:S01]  /*04a0*/  @!P3 LDC R9, c[0x0][0xc] ;  /* 0x00000300ff09bb82 */ /* 0x000ea20000000800 */
[----:B0-----:R-:W-:-:S04]  /*04b0*/  @P3 IMAD.WIDE.U32 R16, R4, R17, R6 ;  /* 0x0000001104103225 */ /* 0x001fc800078e0006 */
[----:B------:R-:W-:Y:S01]  /*04c0*/  @P3 IMAD.IADD R17, R17, 0x1, R11 ;  /* 0x0000000111113824 */ /* 0x000fe200078e020b */
[----:B-1----:R-:W-:Y:S01]  /*04d0*/  @!UP0 ULEA UR6, UR7, UR6, 0x18 ;  /* 0x0000000607068291 */ /* 0x002fe2000f8ec03f */
[----:B------:R-:W-:Y:S01]  /*04e0*/  VOTEU.ALL UP0, P0 ;  /* 0x00000000003f7886 */ /* 0x000fe20000000000 */
[----:B------:R-:W-:-:S04]  /*04f0*/  ISETP.NE.AND P0, PT, R0, 0x3, PT ;  /* 0x000000030000780c */ /* 0x000fc80003f05270 */
[----:B------:R-:W-:Y:S01]  /*0500*/  ISETP.EQ.OR P0, PT, R0, RZ, !P0 ;  /* 0x000000ff0000720c */ /* 0x000fe20004702670 */
[----:B--2---:R-:W-:-:S03]  /*0510*/  @!P3 IMAD.WIDE.U32 R6, R9, R3, R4 ;  /* 0x000000030906b225 */ /* 0x004fc600078e0004 */
[C---:B------:R-:W-:Y:S01]  /*0520*/  ISETP.EQ.AND P0, PT, R8.reuse, RZ, P0 ;  /* 0x000000ff0800720c */ /* 0x040fe20000702270 */
[----:B------:R-:W-:Y:S01]  /*0530*/  VIADD R8, R8, 0xffffffff ;  /* 0xffffffff08087836 */ /* 0x000fe20000000000 */
[----:B------:R-:W0:Y:S02]  /*0540*/  FENCE.VIEW.ASYNC.S ;  /* 0x00000000000073c6 */ /* 0x000e240000000000 */
[----:B0-----:R0:W3:Y:S01]  /*0550*/  @!UP0 SYNCS.EXCH.64 URZ, [UR6+0x60], UR4 ;  /* 0x00006004063f85b2 */ /* 0x0010e20008000100 */
[----:B------:R-:W-:Y:S01]  /*0560*/  @!P3 IMAD.MOV.U32 R16, RZ, RZ, R6 ;  /* 0x000000ffff10b224 */ /* 0x000fe200078e0006 */
[----:B------:R-:W-:Y:S01]  /*0570*/  SEL R19, RZ, 0x1, !P0 ;  /* 0x00000001ff137807 */ /* 0x000fe20004000000 */
[----:B------:R-:W-:Y:S01]  /*0580*/  @!P3 IMAD.MOV.U32 R17, RZ, RZ, R7 ;  /* 0x000000ffff11b224 */ /* 0x000fe200078e0007 */
[----:B------:R-:W-:-:S04]  /*0590*/  ISETP.GE.U32.AND P1, PT, R8, 0x2, PT ;  /* 0x000000020800780c */ /* 0x000fc80003f26070 */
[----:B------:R-:W-:Y:S01]  /*05a0*/  SEL R19, R19, 0x2, P1 ;  /* 0x0000000213137807 */ /* 0x000fe20000800000 */
[----:B------:R0:W3:Y:S01]  /*05b0*/  @!UP1 SYNCS.EXCH.64 URZ, [UR6+0x68], UR4 ;  /* 0x00006804063f95b2 */ /* 0x0000e20008000100 */
[----:B------:R-:W-:Y:S01]  /*05c0*/  NOP ;  /* 0x0000000000007918 */ /* 0x000fe20000000000 */
[----:B---34-:R-:W-:Y:S06]  /*05d0*/  BAR.SYNC.DEFER_BLOCKING 0x0 ;  /* 0x0000000000007b1d */ /* 0x018fec0000010000 */
[----:B------:R-:W-:Y:S05]  /*05e0*/  @!P2 BRA `(.L_x_3) ;  /* 0x0000009400dca947 */ /* 0x000fea0003800000 */
[----:B------:R-:W-:-:S13]  /*05f0*/  ISETP.GT.U32.AND P0, PT, R8, 0x1, PT ;  /* 0x000000010800780c */ /* 0x000fda0003f04070 */
[----:B0-----:R-:W-:Y:S05]  /*0600*/  @P0 EXIT ;  /* 0x000000000000094d */ /* 0x001fea0003800000 */
[----:B------:R-:W-:Y:S01]  /*0610*/  ULDC.64 UR4, c[0x0][0x650] ;  /* 0x0001940000047ab9 */ /* 0x000fe20000000a00 */
[----:B------:R-:W-:Y:S01]  /*0620*/  PRMT R0, RZ, 0x7610, R0 ;  /* 0x00007610ff007816 */ /* 0x000fe20000000000 */
[----:B------:R-:W-:Y:S01]  /*0630*/  IMAD.MOV.U32 R153, RZ, RZ, -0x1 ;  /* 0xffffffffff997424 */ /* 0x000fe200078e00ff */
[----:B------:R-:W-:Y:S01]  /*0640*/  ISETP.GE.U32.AND P0, PT, R16, UR4, PT ;  /* 0x0000000410007c0c */ /* 0x000fe2000bf06070 */
[----:B------:R-:W-:Y:S02]  /*0650*/  IMAD.MOV.U32 R152, RZ, RZ, -0x1 ;  /* 0xffffffffff987424 */ /* 0x000fe400078e00ff */
[----:B------:R-:W-:Y:S01]  /*0660*/  IMAD.MOV.U32 R23, RZ, RZ, -0x1 ;  /* 0xffffffffff177424 */ /* 0x000fe200078e00ff */
[----:B------:R-:W-:-:S13]  /*0670*/  ISETP.GE.U32.AND.EX P0, PT, R17, UR5, PT, P0 ;  /* 0x0000000511007c0c */ /* 0x000fda000bf06100 */
[----:B------:R-:W-:Y:S05]  /*0680*/  @P0 BRA `(.L_x_4) ;  /* 0x0000000400540947 */ /* 0x000fea0003800000 */
[----:B------:R-:W0:Y:S01]  /*0690*/  LDC.64 R14, c[0x0][0x628] ;  /* 0x00018a00ff0e7b82 */ /* 0x000e220000000a00 */
[----:B------:R-:W-:Y:S02]  /*06a0*/  IMAD.MOV.U32 R6, RZ, RZ, R16 ;  /* 0x000000ffff067224 */ /* 0x000fe400078e0010 */
[----:B------:R-:W-:-:S05]  /*06b0*/  IMAD.MOV.U32 R7, RZ, RZ, R17 ;  /* 0x000000ffff077224 */ /* 0x000fca00078e0011 */
[----:B------:R-:W1:Y:S08]  /*06c0*/  LDC R0, c[0x0][0x630] ;  /* 0x00018c00ff007b82 */ /* 0x000e700000000800 */
[----:B------:R-:W2:Y:S01]  /*06d0*/  LDC.64 R20, c[0x0][0x620] ;  /* 0x00018800ff147b82 */ /* 0x000ea20000000a00 */
[----:B0-----:R-:W-:-:S04]  /*06e0*/  ISETP.NE.U32.AND P0, PT, R14, RZ, PT ;  /* 0x000000ff0e00720c */ /* 0x001fc80003f05070 */
[----:B------:R-:W-:-:S13]  /*06f0*/  ISETP.NE.AND.EX P0, PT, R15, RZ, PT, P0 ;  /* 0x000000ff0f00720c */ /* 0x000fda0003f05300 */
[----:B-12---:R-:W-:Y:S05]  /*0700*/  @!P0 BRA `(.L_x_5) ;  /* 0x0000000000288947 */ /* 0x006fea0003800000 */
[----:B------:R-:W0:Y:S02]  /*0710*/  LDC R11, c[0x0][0x634] ;  /* 0x00018d00ff0b7b82 */ /* 0x000e240000000800 */
[----:B0-----:R-:W-:-:S05]  /*0720*/  IADD3 R11, P0, R16, R11, RZ ;  /* 0x0000000b100b7210 */ /* 0x001fca0007f1e0ff */
[----:B------:R-:W-:-:S04]  /*0730*/  IMAD.X R13, RZ, RZ, R17, P0 ;  /* 0x000000ffff0d7224 */ /* 0x000fc800000e0611 */
[----:B------:R-:W-:-:S04]  /*0740*/  IMAD.WIDE.U32 R6, R13, R14, RZ ;  /* 0x0000000e0d067225 */ /* 0x000fc800078e00ff */
[----:B------:R-:W-:-:S04]  /*0750*/  IMAD.WIDE.U32 R8, P0, R11, R15, R6 ;  /* 0x0000000f0b087225 */ /* 0x000fc80007800006 */
[----:B------:R-:W-:-:S04]  /*0760*/  IMAD.WIDE.U32 R6, R11, R14, RZ ;  /* 0x0000000e0b067225 */ /* 0x000fc800078e00ff */
[----:B------:R-:W-:Y:S01]  /*0770*/  IMAD.X R11, RZ, RZ, RZ, P0 ;  /* 0x000000ffff0b7224 */ /* 0x000fe200000e06ff */
[----:B------:R-:W-:Y:S01]  /*0780*/  IADD3 RZ, P0, R7, R8, RZ ;  /* 0x0000000807ff7210 */ /* 0x000fe20007f1e0ff */
[----:B------:R-:W-:-:S04]  /*0790*/  IMAD.MOV.U32 R10, RZ, RZ, R9 ;  /* 0x000000ffff0a7224 */ /* 0x000fc800078e0009 */
[----:B------:R-:W-:-:S08]  /*07a0*/  IMAD.WIDE.U32.X R6, R13, R15, R10, P0 ;  /* 0x0000000f0d067225 */ /* 0x000fd000000e040a */
.L_x_5:
[-CC-:B------:R-:W-:Y:S01]  /*07b0*/  SHF.R.U64 R23, R6, R0.reuse, R7.reuse ;  /* 0x0000000006177219 */ /* 0x180fe20000001207 */
[----:B------:R-:W0:Y:S01]  /*07c0*/  LDC R10, c[0x0][0x618] ;  /* 0x00018600ff0a7b82 */ /* 0x000e220000000800 */
[----:B------:R-:W-:Y:S01]  /*07d0*/  SHF.R.U32.HI R5, RZ, R0, R7 ;  /* 0x00000000ff057219 */ /* 0x000fe20000011607 */
[----:B------:R-:W-:Y:S01]  /*07e0*/  ULDC UR4, c[0x0][0x150] ;  /* 0x0000540000047ab9 */ /* 0x000fe20000000800 */
[----:B------:R-:W-:Y:S02]  /*07f0*/  IADD3 R9, P0, RZ, -R23, RZ ;  /* 0x80000017ff097210 */ /* 0x000fe40007f1e0ff */
[----:B------:R-:W-:-:S03]  /*0800*/  I2FP.F32.U32 R0, R4 ;  /* 0x0000000400007245 */ /* 0x000fc60000201000 */
[----:B------:R-:W1:Y:S01]  /*0810*/  LDC.64 R28, c[0x0][0x640] ;  /* 0x00019000ff1c7b82 */ /* 0x000e620000000a00 */
[----:B------:R-:W-:Y:S02]  /*0820*/  IMAD.X R11, RZ, RZ, ~R5, P0 ;  /* 0x000000ffff0b7224 */ /* 0x000fe400000e0e05 */
[----:B------:R-:W-:Y:S01]  /*0830*/  FMUL R0, R0, UR4 ;  /* 0x0000000400007c20 */ /* 0x000fe20008400000 */
[----:B------:R-:W-:Y:S01]  /*0840*/  IMAD.WIDE.U32 R6, R9, R20, R16 ;  /* 0x0000001409067225 */ /* 0x000fe200078e0010 */
[----:B------:R-:W-:-:S03]  /*0850*/  ULDC UR4, c[0x0][0x154] ;  /* 0x0000550000047ab9 */ /* 0x000fc60000000800 */
[----:B------:R-:W-:Y:S01]  /*0860*/  IMAD R8, R11, R20, RZ ;  /* 0x000000140b087224 */ /* 0x000fe200078e02ff */
[----:B------:R-:W2:Y:S01]  /*0870*/  LDC R5, c[0x0][0x144] ;  /* 0x00005100ff057b82 */ /* 0x000ea20000000800 */
[----:B------:R-:W3:Y:S02]  /*0880*/  F2I.U32.TRUNC.NTZ R0, R0 ;  /* 0x0000000000007305 */ /* 0x000ee4000020f000 */
[----:B------:R-:W-:-:S04]  /*0890*/  IMAD R9, R9, R21, R8 ;  /* 0x0000001509097224 */ /* 0x000fc800078e0208 */
[----:B------:R-:W-:Y:S01]  /*08a0*/  IMAD.IADD R7, R7, 0x1, R9 ;  /* 0x0000000107077824 */ /* 0x000fe200078e0209 */
[----:B------:R-:W4:Y:S01]  /*08b0*/  LDC R12, c[0x0][0x608] ;  /* 0x00018200ff0c7b82 */ /* 0x000f220000000800 */
[----:B------:R-:W-:-:S03]  /*08c0*/  IMAD.MOV.U32 R9, RZ, RZ, -0x1 ;  /* 0xffffffffff097424 */ /* 0x000fc600078e00ff */
[-CC-:B0-----:R-:W-:Y:S02]  /*08d0*/  SHF.R.U64 R20, R6, R10.reuse, R7.reuse ;  /* 0x0000000a06147219 */ /* 0x181fe40000001207 */
[----:B------:R-:W-:Y:S02]  /*08e0*/  I2FP.F32.U32 R6, R3 ;  /* 0x0000000300067245 */ /* 0x000fe40000201000 */
[----:B------:R-:W0:Y:S01]  /*08f0*/  LDC R26, c[0x0][0x658] ;  /* 0x00019600ff1a7b82 */ /* 0x000e220000000800 */
[----:B-1----:R-:W-:Y:S01]  /*0900*/  ISETP.NE.U32.AND P0, PT, R28, RZ, PT ;  /* 0x000000ff1c00720c */ /* 0x002fe20003f05070 */
[----:B---3--:R-:W-:Y:S01]  /*0910*/  IMAD.MOV R8, RZ, RZ, -R0 ;  /* 0x000000ffff087224 */ /* 0x008fe200078e0a00 */
[----:B------:R-:W-:Y:S01]  /*0920*/  SHF.R.U32.HI R7, RZ, R10, R7 ;  /* 0x0000000aff077219 */ /* 0x000fe20000011607 */
[----:B------:R-:W-:Y:S01]  /*0930*/  FMUL R6, R6, UR4 ;  /* 0x0000000406067c20 */ /* 0x000fe20008400000 */
[----:B------:R-:W-:-:S03]  /*0940*/  ISETP.NE.AND.EX P0, PT, R29, RZ, PT, P0 ;  /* 0x000000ff1d00720c */ /* 0x000fc60003f05300 */
[----:B------:R-:W1:Y:S01]  /*0950*/  LDC R14, c[0x0][0x148] ;  /* 0x00005200ff0e7b82 */ /* 0x000e620000000800 */
[----:B--2---:R-:W-:-:S07]  /*0960*/  IMAD R0, R5, R8, R4 ;  /* 0x0000000805007224 */ /* 0x004fce00078e0204 */
[----:B------:R-:W2:Y:S01]  /*0970*/  LDC R24, c[0x0][0x600] ;  /* 0x00018000ff187b82 */ /* 0x000ea20000000800 */
[-CC-:B----4-:R-:W-:Y:S02]  /*0980*/  SHF.R.U64 R30, R20, R12.reuse, R7.reuse ;  /* 0x0000000c141e7219 */ /* 0x190fe40000001207 */
[----:B------:R-:W-:Y:S01]  /*0990*/  SHF.R.U32.HI R5, RZ, R12, R7 ;  /* 0x0000000cff057219 */ /* 0x000fe20000011607 */
[----:B------:R-:W-:Y:S01]  /*09a0*/  IMAD.MOV.U32 R7, RZ, RZ, 0x1 ;  /* 0x00000001ff077424 */ /* 0x000fe200078e00ff */
[----:B------:R3:W4:Y:S03]  /*09b0*/  F2I.U32.TRUNC.NTZ R12, R6 ;  /* 0x00000006000c7305 */ /* 0x000726000020f000 */
[----:B------:R-:W1:Y:S01]  /*09c0*/  LDC R15, c[0x0][0x648] ;  /* 0x00019200ff0f7b82 */ /* 0x000e620000000800 */
[-C--:B0-----:R-:W-:Y:S02]  /*09d0*/  SHF.L.U32 R4, R9, R26.reuse, RZ ;  /* 0x0000001a09047219 */ /* 0x081fe400000006ff */
[----:B------:R-:W-:-:S02]  /*09e0*/  SHF.R.U64 R32, R30, R26, R5 ;  /* 0x0000001a1e207219 */ /* 0x000fc40000001205 */
[----:B------:R-:W-:Y:S02]  /*09f0*/  LOP3.LUT R11, RZ, R4, RZ, 0x33, !PT ;  /* 0x00000004ff0b7212 */ /* 0x000fe400078e33ff */
[-C--:B------:R-:W-:Y:S01]  /*0a00*/  SHF.R.U32.HI R5, RZ, R26.reuse, R5 ;  /* 0x0000001aff057219 */ /* 0x080fe20000011605 */
[----:B------:R-:W0:Y:S01]  /*0a10*/  LDC R21, c[0x0][0x638] ;  /* 0x00018e00ff157b82 */ /* 0x000e220000000800 */
[----:B------:R-:W-:Y:S01]  /*0a20*/  SHF.L.U32 R10, R7, R26, RZ ;  /* 0x0000001a070a7219 */ /* 0x000fe200000006ff */
[----:B------:R-:W-:-:S06]  /*0a30*/  IMAD.MOV.U32 R4, RZ, RZ, R32 ;  /* 0x000000ffff047224 */ /* 0x000fcc00078e0020 */
[----:B------:R-:W0:Y:S01]  /*0a40*/  LDC R153, c[0x0][0x610] ;  /* 0x00018400ff997b82 */ /* 0x000e220000000800 */
[----:B---34-:R-:W-:Y:S05]  /*0a50*/  @!P0 BRA `(.L_x_6) ;  /* 0x0000000000288947 */ /* 0x018fea0003800000 */
[----:B------:R-:W3:Y:S02]  /*0a60*/  LDC R9, c[0x0][0x64c] ;  /* 0x00019300ff097b82 */ /* 0x000ee40000000800 */
[----:B---3--:R-:W-:-:S05]  /*0a70*/  IADD3 R9, P0, R32, R9, RZ ;  /* 0x0000000920097210 */ /* 0x008fca0007f1e0ff */
        /* <DEDUP_REMOVED lines=8> */
.L_x_6:
[----:B-1----:R-:W-:Y:S01]  /*0b00*/  SHF.R.U64 R4, R4, R15, R5 ;  /* 0x0000000f04047219 */ /* 0x002fe20000001205 */
[----:B--2---:R-:W-:Y:S01]  /*0b10*/  VIADD R5, R24, 0xffffffff ;  /* 0xffffffff18057836 */ /* 0x004fe20000000000 */
[----:B------:R-:W-:Y:S01]  /*0b20*/  LOP3.LUT R11, R30, R11, RZ, 0xc0, !PT ;  /* 0x0000000b1e0b7212 */ /* 0x000fe200078ec0ff */
[----:B------:R-:W-:Y:S02]  /*0b30*/  IMAD.MOV R12, RZ, RZ, -R12 ;  /* 0x000000ffff0c7224 */ /* 0x000fe400078e0a0c */
[----:B------:R-:W-:Y:S02]  /*0b40*/  IMAD.MOV R6, RZ, RZ, -R4 ;  /* 0x000000ffff067224 */ /* 0x000fe400078e0a04 */
[----:B------:R-:W-:Y:S01]  /*0b50*/  IMAD R11, R10, R4, R11 ;  /* 0x000000040a0b7224 */ /* 0x000fe200078e020b */
[----:B------:R-:W-:Y:S01]  /*0b60*/  LOP3.LUT R4, R20, R5, RZ, 0xc0, !PT ;  /* 0x0000000514047212 */ /* 0x000fe200078ec0ff */
[----:B------:R-:W-:Y:S02]  /*0b70*/  @P3 IMAD R0, R14, R12, R3 ;  /* 0x0000000c0e003224 */ /* 0x000fe400078e0203 */
[----:B0-----:R-:W-:-:S02]  /*0b80*/  IMAD R3, R6, R21, R32 ;  /* 0x0000001506037224 */ /* 0x001fc400078e0220 */
[----:B------:R-:W-:Y:S02]  /*0b90*/  IMAD R153, R11, R153, R0 ;  /* 0x000000990b997224 */ /* 0x000fe400078e0200 */
[----:B------:R-:W-:Y:S02]  /*0ba0*/  IMAD R4, R3, R24, R4 ;  /* 0x0000001803047224 */ /* 0x000fe400078e0204 */
[----:B------:R-:W-:-:S03]  /*0bb0*/  IMAD.MOV.U32 R0, RZ, RZ, 0x1 ;  /* 0x00000001ff007424 */ /* 0x000fc600078e00ff */
[----:B------:R-:W-:Y:S02]  /*0bc0*/  SEL R152, R4, R153, !P3 ;  /* 0x0000009904987207 */ /* 0x000fe40005800000 */
[----:B------:R-:W-:-:S07]  /*0bd0*/  SEL R153, R153, R4, !P3 ;  /* 0x0000000499997207 */ /* 0x000fce0005800000 */
.L_x_4:
[----:B------:R-:W-:-:S08]  /*0be0*/  NOP ;  /* 0x0000000000007918 */ /* 0x000fd00000000000 */
[----:B------:R-:W0:Y:S02]  /*0bf0*/  USETMAXREG.TRY_ALLOC.CTAPOOL UP0, 0xe8 ;  /* 0x000000e8000079c8 */ /* 0x000e240008000600 */
[----:B0-----:R-:W-:-:S13]  /*0c00*/  PLOP3.LUT P0, PT, PT, PT, UP0, 0x80, 0x0 ;  /* 0x000000000000781c */ /* 0x001fda0003f0f008 */
[----:B------:R-:W-:Y:S05]  /*0c10*/  @!P0 BRA `(.L_x_4) ;  /* 0xfffffffc00f08947 */ /* 0x000fea000383ffff */
[----:B------:R-:W-:Y:S01]  /*0c20*/  ULDC.64 UR4, c[0x0][0x598] ;  /* 0x0001660000047ab9 */ /* 0x000fe20000000a00 */
[----:B------:R-:W-:Y:S01]  /*0c30*/  ULDC.64 UR36, c[0x0][0x208] ;  /* 0x0000820000247ab9 */ /* 0x000fe20000000a00 */
[----:B------:R-:W-:-:S04]  /*0c40*/  ISETP.NE.U32.AND P0, PT, RZ, UR4, PT ;  /* 0x00000004ff007c0c */ /* 0x000fc8000bf05070 */
[----:B------:R-:W-:-:S13]  /*0c50*/  ISETP.NE.AND.EX P0, PT, RZ, UR5, PT, P0 ;  /* 0x00000005ff007c0c */ /* 0x000fda000bf05300 */
[----:B------:R-:W-:Y:S05]  /*0c60*/  @!P0 BRA `(.L_x_7) ;  /* 0x00000000001c8947 */ /* 0x000fea0003800000 */
[----:B------:R-:W0:Y:S02]  /*0c70*/  LDC.64 R4, c[0x0][0x598] ;  /* 0x00016600ff047b82 */ /* 0x000e240000000a00 */
[----:B0-----:R-:W2:Y:S02]  /*0c80*/  LDG.E.64 R4, desc[UR36][R4.64] ;  /* 0x0000002404047981 */ /* 0x001ea4000c1e1b00 */
[----:B--2---:R-:W-:-:S04]  /*0c90*/  ISETP.NE.U32.AND P0, PT, R4, RZ, PT ;  /* 0x000000ff0400720c */ /* 0x004fc80003f05070 */
[----:B------:R-:W-:-:S13]  /*0ca0*/  ISETP.NE.AND.EX P0, PT, R5, RZ, PT, P0 ;  /* 0x000000ff0500720c */ /* 0x000fda0003f05300 */
[----:B------:R-:W-:Y:S05]  /*0cb0*/  @!P0 BRA `(.L_x_7) ;  /* 0x0000000000088947 */ /* 0x000fea0003800000 */
[----:B------:R0:W5:Y:S01]  /*0cc0*/  LD.E R154, desc[UR36][R4.64] ;  /* 0x00000024049a7980 */ /* 0x000162000c101900 */
[----:B------:R-:W-:Y:S05]  /*0cd0*/  BRA `(.L_x_8) ;  /* 0x0000000000247947 */ /* 0x000fea0003800000 */
.L_x_7:
[----:B------:R-:W-:Y:S02]  /*0ce0*/  ULDC.64 UR4, c[0x0][0x588] ;  /* 0x0001620000047ab9 */ /* 0x000fe40000000a00 */
[----:B------:R-:W-:-:S04]  /*0cf0*/  ISETP.NE.U32.AND P0, PT, RZ, UR4, PT ;  /* 0x00000004ff007c0c */ /* 0x000fc8000bf05070 */
[----:B------:R-:W-:-:S13]  /*0d00*/  ISETP.NE.AND.EX P0, PT, RZ, UR5, PT, P0 ;  /* 0x00000005ff007c0c */ /* 0x000fda000bf05300 */
[----:B------:R-:W-:Y:S05]  /*0d10*/  @!P0 BRA `(.L_x_9) ;  /* 0x00000000000c8947 */ /* 0x000fea0003800000 */
[----:B------:R-:W0:Y:S02]  /*0d20*/  LDC.64 R154, c[0x0][0x588] ;  /* 0x00016200ff9a7b82 */ /* 0x000e240000000a00 */
[----:B0-----:R1:W5:Y:S01]  /*0d30*/  LDG.E R154, desc[UR36][R154.64] ;  /* 0x000000249a9a7981 */ /* 0x001362000c1e1900 */
[----:B------:R-:W-:Y:S05]  /*0d40*/  BRA `(.L_x_8) ;  /* 0x0000000000087947 */ /* 0x000fea0003800000 */
.L_x_9:
[----:B------:R-:W-:Y:S02]  /*0d50*/  ULDC UR4, c[0x0][0x580] ;  /* 0x0001600000047ab9 */ /* 0x000fe40000000800 */
[----:B------:R-:W-:-:S07]  /*0d60*/  IMAD.U32 R154, RZ, RZ, UR4 ;  /* 0x00000004ff9a7e24 */ /* 0x000fce000f8e00ff */
.L_x_8:
[----:B------:R-:W-:Y:S02]  /*0d70*/  ULDC.64 UR4, c[0x0][0x5a0] ;  /* 0x0001680000047ab9 */ /* 0x000fe40000000a00 */
[----:B------:R-:W-:-:S04]  /*0d80*/  ISETP.NE.U32.AND P0, PT, RZ, UR4, PT ;  /* 0x00000004ff007c0c */ /* 0x000fc8000bf05070 */
[----:B------:R-:W-:-:S13]  /*0d90*/  ISETP.NE.AND.EX P0, PT, RZ, UR5, PT, P0 ;  /* 0x00000005ff007c0c */ /* 0x000fda000bf05300 */
[----:B------:R-:W-:Y:S05]  /*0da0*/  @!P0 BRA `(.L_x_10) ;  /* 0x00000000001c8947 */ /* 0x000fea0003800000 */
[----:B0-----:R-:W0:Y:S02]  /*0db0*/  LDC.64 R4, c[0x0][0x5a0] ;  /* 0x00016800ff047b82 */ /* 0x001e240000000a00 */
[----:B0-----:R-:W2:Y:S02]  /*0dc0*/  LDG.E.64 R4, desc[UR36][R4.64] ;  /* 0x0000002404047981 */ /* 0x001ea4000c1e1b00 */
[----:B--2---:R-:W-:-:S04]  /*0dd0*/  ISETP.NE.U32.AND P0, PT, R4, RZ, PT ;  /* 0x000000ff0400720c */ /* 0x004fc80003f05070 */
[----:B------:R-:W-:-:S13]  /*0de0*/  ISETP.NE.AND.EX P0, PT, R5, RZ, PT, P0 ;  /* 0x000000ff0500720c */ /* 0x000fda0003f05300 */
[----:B------:R-:W-:Y:S05]  /*0df0*/  @!P0 BRA `(.L_x_10) ;  /* 0x0000000000088947 */ /* 0x000fea0003800000 */
[----:B-1----:R0:W5:Y:S01]  /*0e00*/  LD.E R155, desc[UR36][R4.64] ;  /* 0x00000024049b7980 */ /* 0x002162000c101900 */
[----:B------:R-:W-:Y:S05]  /*0e10*/  BRA `(.L_x_11) ;  /* 0x0000000000247947 */ /* 0x000fea0003800000 */
.L_x_10:
[----:B------:R-:W-:Y:S02]  /*0e20*/  ULDC.64 UR4, c[0x0][0x590] ;  /* 0x0001640000047ab9 */ /* 0x000fe40000000a00 */
[----:B------:R-:W-:-:S04]  /*0e30*/  ISETP.NE.U32.AND P0, PT, RZ, UR4, PT ;  /* 0x00000004ff007c0c */ /* 0x000fc8000bf05070 */
[----:B------:R-:W-:-:S13]  /*0e40*/  ISETP.NE.AND.EX P0, PT, RZ, UR5, PT, P0 ;  /* 0x00000005ff007c0c */ /* 0x000fda000bf05300 */
[----:B------:R-:W-:Y:S05]  /*0e50*/  @!P0 BRA `(.L_x_12) ;  /* 0x00000000000c8947 */ /* 0x000fea0003800000 */
[----:B0-----:R-:W1:Y:S02]  /*0e60*/  LDC.64 R4, c[0x0][0x590] ;  /* 0x00016400ff047b82 */ /* 0x001e640000000a00 */
[----:B-1----:R1:W5:Y:S01]  /*0e70*/  LDG.E R155, desc[UR36][R4.64] ;  /* 0x00000024049b7981 */ /* 0x002362000c1e1900 */
[----:B------:R-:W-:Y:S05]  /*0e80*/  BRA `(.L_x_11) ;  /* 0x0000000000087947 */ /* 0x000fea0003800000 */
.L_x_12:
[----:B------:R-:W-:Y:S02]  /*0e90*/  ULDC UR4, c[0x0][0x584] ;  /* 0x0001610000047ab9 */ /* 0x000fe40000000800 */
[----:B-1----:R-:W-:-:S07]  /*0ea0*/  IMAD.U32 R155, RZ, RZ, UR4 ;  /* 0x00000004ff9b7e24 */ /* 0x002fce000f8e00ff */
.L_x_11:
[----:B------:R-:W-:-:S13]  /*0eb0*/  LOP3.LUT P0, RZ, R0, 0xff, RZ, 0xc0, !PT ;  /* 0x000000ff00ff7812 */ /* 0x000fda000780c0ff */
[----:B------:R-:W-:Y:S05]  /*0ec0*/  @!P0 EXIT ;  /* 0x000000000000894d */ /* 0x000fea0003800000 */
[----:B------:R-:W-:Y:S01]  /*0ed0*/  ULDC UR4, c[0x0][0x28c] ;  /* 0x0000a30000047ab9 */ /* 0x000fe20000000800 */
[----:B------:R-:W-:Y:S01]  /*0ee0*/  LOP3.LUT R158, R19, 0x1, RZ, 0xfc, !PT ;  /* 0x00000001139e7812 */ /* 0x000fe200078efcff */
[----:B------:R-:W-:Y:S01]  /*0ef0*/  UIADD3 UR4, UR4, 0x1f, URZ ;  /* 0x0000001f04047890 */ /* 0x000fe2000fffe03f */
[----:B------:R-:W-:Y:S01]  /*0f00*/  UMOV UR38, URZ ;  /* 0x0000003f00267c82 */ /* 0x000fe20008000000 */
[----:B------:R-:W-:Y:S02]  /*0f10*/  UMOV UR39, URZ ;  /* 0x0000003f00277c82 */ /* 0x000fe40008000000 */
[----:B------:R-:W-:-:S04]  /*0f20*/  USHF.R.S32.HI UR5, URZ, 0x1f, UR4 ;  /* 0x0000001f3f057899 */ /* 0x000fc80008011404 */
[----:B------:R-:W-:-:S04]  /*0f30*/  ULEA.HI UR5, UR5, UR4, URZ, 0x5 ;  /* 0x0000000405057291 */ /* 0x000fc8000f8f283f */
[----:B------:R-:W-:-:S12]  /*0f40*/  USHF.R.S32.HI UR40, URZ, 0x5, UR5 ;  /* 0x000000053f287899 */ /* 0x000fd80008011405 */
.L_x_286:
[----:B------:R-:W-:Y:S01]  /*0f50*/  LOP3.LUT R0, R18, 0x80, RZ, 0xc0, !PT ;  /* 0x0000008012007812 */ /* 0x000fe200078ec0ff */
[----:B--2---:R-:W2:Y:S01]  /*0f60*/  S2UR UR7, SR_CgaCtaId ;  /* 0x00000000000779c3 */ /* 0x004ea20000008800 */
[----:B------:R-:W-:Y:S02]  /*0f70*/  UMOV UR6, 0x400 ;  /* 0x0000040000067882 */ /* 0x000fe40000000000 */
[----:B------:R-:W-:-:S06]  /*0f80*/  SHF.R.U32.HI R0, RZ, 0x7, R0 ;  /* 0x00000007ff007819 */ /* 0x000fcc0000011600 */
[----:B---3--:R-:W3:Y:S01]  /*0f90*/  SHFL.IDX PT, R0, R0, RZ, 0x1f ;  /* 0x00001fff00007589 */ /* 0x008ee200000e0000 */
[----:B--2---:R-:W-:Y:S01]  /*0fa0*/  ULEA UR42, UR7, UR6, 0x18 ;  /* 0x00000006072a7291 */ /* 0x004fe2000f8ec03f */
[----:B---3--:R-:W-:-:S13]  /*0fb0*/  R2UR UR4, R0 ;  /* 0x00000000000472ca */ /* 0x008fda00000e0000 */
[----:B------:R-:W-:-:S04]  /*0fc0*/  ULEA.HI UR5, UR4, UR4, URZ, 0x1 ;  /* 0x0000000404057291 */ /* 0x000fc8000f8f083f */
[----:B------:R-:W-:-:S04]  /*0fd0*/  ULOP3.LUT UR5, UR5, 0xffffe, URZ, 0xc0, !UPT ;  /* 0x000ffffe05057892 */ /* 0x000fc8000f8ec03f */
[----:B------:R-:W-:-:S03]  /*0fe0*/  UIADD3 UR5, UR4, -UR5, URZ ;  /* 0x8000000504057290 */ /* 0x000fc6000fffe03f */
[----:B------:R-:W-:Y:S01]  /*0ff0*/  ULDC UR4, c[0x0][0x28c] ;  /* 0x0000a30000047ab9 */ /* 0x000fe20000000800 */
[----:B------:R-:W-:Y:S01]  /*1000*/  ULEA UR5, UR5, UR42, 0xc ;  /* 0x0000002a05057291 */ /* 0x000fe2000f8e603f */
[----:B------:R-:W-:-:S03]  /*1010*/  ISETP.LT.AND P0, PT, RZ, UR4, PT ;  /* 0x00000004ff007c0c */ /* 0x000fc6000bf01270 */
[----:B------:R-:W-:-:S04]  /*1020*/  UIADD3 UR5, UR5, 0x100, URZ ;  /* 0x0000010005057890 */ /* 0x000fc8000fffe03f */
[----:B------:R-:W-:-:S04]  /*1030*/  USHF.R.U32.HI UR5, URZ, 0x4, UR5 ;  /* 0x000000043f057899 */ /* 0x000fc80008011605 */
[----:B------:R-:W-:Y:S02]  /*1040*/  ULOP3.LUT UR41, UR5, 0x3fff, URZ, 0xc0, !UPT ;  /* 0x00003fff05297892 */ /* 0x000fe4000f8ec03f */
[----:B-1----:R-:W-:Y:S10]  /*1050*/  @P0 BRA `(.L_x_13) ;  /* 0x0000000000400947 */ /* 0x002ff40003800000 */
[----:B------:R-:W-:Y:S01]  /*1060*/  MOV R0, 0x0 ;  /* 0x0000000000007802 */ /* 0x000fe20000000f00 */
[----:B------:R-:W-:Y:S01]  /*1070*/  ULDC.64 UR4, c[0x4][0x68] ;  /* 0x01001a0000047ab9 */ /* 0x000fe20000000a00 */
[----:B------:R-:W-:Y:S01]  /*1080*/  ULDC.64 UR6, c[0x4][0x8] ;  /* 0x0100020000067ab9 */ /* 0x000fe20000000a00 */
[----:B01----:R-:W-:Y:S01]  /*1090*/  IMAD.U32 R4, RZ, RZ, UR4 ;  /* 0x00000004ff047e24 */ /* 0x003fe2000f8e00ff */
[----:B------:R0:W1:Y:S01]  /*10a0*/  LDC.64 R14, c[0x4][R0] ;  /* 0x01000000000e7b82 */ /* 0x0000620000000a00 */
[----:B------:R-:W-:Y:S01]  /*10b0*/  IMAD.U32 R5, RZ, RZ, UR5 ;  /* 0x00000005ff057e24 */ /* 0x000fe2000f8e00ff */
[----:B------:R-:W-:Y:S01]  /*10c0*/  ULDC.64 UR4, c[0x4][0x70] ;  /* 0x01001c0000047ab9 */ /* 0x000fe20000000a00 */
[----:B------:R-:W-:Y:S02]  /*10d0*/  IMAD.U32 R10, RZ, RZ, UR6 ;  /* 0x00000006ff0a7e24 */ /* 0x000fe4000f8e00ff */
[----:B------:R-:W-:Y:S02]  /*10e0*/  IMAD.U32 R6, RZ, RZ, UR4 ;  /* 0x00000004ff067e24 */ /* 0x000fe4000f8e00ff */
[----:B------:R-:W-:-:S02]  /*10f0*/  IMAD.U32 R7, RZ, RZ, UR5 ;  /* 0x00000005ff077e24 */ /* 0x000fc4000f8e00ff */
[----:B------:R-:W-:Y:S02]  /*1100*/  IMAD.U32 R11, RZ, RZ, UR7 ;  /* 0x00000007ff0b7e24 */ /* 0x000fe4000f8e00ff */
[----:B------:R-:W-:Y:S02]  /*1110*/  IMAD.MOV.U32 R8, RZ, RZ, 0x1e1 ;  /* 0x000001e1ff087424 */ /* 0x000fe400078e00ff */
[----:B------:R-:W-:Y:S02]  /*1120*/  IMAD.MOV.U32 R12, RZ, RZ, 0x1 ;  /* 0x00000001ff0c7424 */ /* 0x000fe400078e00ff */
[----:B0-----:R-:W-:-:S07]  /*1130*/  IMAD.MOV.U32 R13, RZ, RZ, RZ ;  /* 0x000000ffff0d7224 */ /* 0x001fce00078e00ff */
[----:B------:R-:W-:-:S07]  /*1140*/  LEPC R20, `(.L_x_13) ;  /* 0x000000001014794e */ /* 0x000fce0000000000 */
[----:B-1---5:R-:W-:Y:S05]  /*1150*/  CALL.ABS.NOINC R14 ;  /* 0x000000000e007343 */ /* 0x022fea0003c00000 */
.L_x_13:
[----:B------:R-:W-:-:S13]  /*1160*/  ISETP.NE.AND P0, PT, R158, 0x3, PT ;  /* 0x000000039e00780c */ /* 0x000fda0003f05270 */
[----:B------:R-:W-:Y:S05]  /*1170*/  @!P0 BRA `(.L_x_14) ;  /* 0x0000000000048947 */ /* 0x000fea0003800000 */
[----:B------:R-:W-:Y:S01]  /*1180*/  BPT.TRAP 0x1 ;  /* 0x000000040000795c */ /* 0x000fe20000300000 */
.L_x_14:
[----:B------:R-:W-:Y:S02]  /*1190*/  IMAD.U32 R3, RZ, RZ, UR39 ;  /* 0x00000027ff037e24 */ /* 0x000fe4000f8e00ff */
[----:B------:R-:W-:-:S03]  /*11a0*/  IMAD.U32 R0, RZ, RZ, UR38 ;  /* 0x00000026ff007e24 */ /* 0x000fc6000f8e00ff */
[----:B------:R-:W-:Y:S02]  /*11b0*/  LEA R3, R3, UR42, 0x3 ;  /* 0x0000002a03037c11 */ /* 0x000fe4000f8e18ff */
[----:B------:R-:W-:-:S04]  /*11c0*/  SHF.L.U32 R0, R0, 0x1f, RZ ;  /* 0x0000001f00007819 */ /* 0x000fc800000006ff */
[----:B------:R2:W3:Y:S01]  /*11d0*/  SYNCS.PHASECHK.TRANS64.TRYWAIT P1, [R3+URZ], R0 ;  /* 0x00000000030075a7 */ /* 0x0004e2000802017f */
[----:B------:R-:W-:Y:S05]  /*11e0*/  @!P0 BRA `(.L_x_15) ;  /* 0x0000000000048947 */ /* 0x000fea0003800000 */
[----:B------:R-:W-:Y:S01]  /*11f0*/  BPT.TRAP 0x1 ;  /* 0x000000040000795c */ /* 0x000fe20000300000 */
.L_x_15:
[----:B---3--:R-:W-:Y:S05]  /*1200*/  @P1 BRA `(.L_x_16) ;  /* 0x0000000000081947 */ /* 0x008fea0003800000 */
[----:B------:R-:W3:Y:S02]  /*1210*/  SYNCS.PHASECHK.TRANS64.TRYWAIT P1, [R3+URZ], R0 ;  /* 0x00000000030075a7 */ /* 0x000ee4000802017f */
[----:B---3--:R-:W-:Y:S05]  /*1220*/  @!P1 BRA `(.L_x_17) ;  /* 0x000000a0007c9947 */ /* 0x008fea0003800000 */
.L_x_16:
[----:B------:R-:W-:-:S04]  /*1230*/  UISETP.LT.AND UP0, UPT, UR40, 0x1, UPT ;  /* 0x000000012800788c */ /* 0x000fc8000bf01270 */
[----:B------:R-:W-:-:S04]  /*1240*/  USEL UR4, UR40, 0x1, UP0 ;  /* 0x0000000128047887 */ /* 0x000fc80008000000 */
[----:B------:R-:W-:-:S06]  /*1250*/  UIADD3 UR4, UR40, -UR4, URZ ;  /* 0x8000000428047290 */ /* 0x000fcc000fffe03f */
[----:B--23--:R-:W-:Y:S01]  /*1260*/  IMAD.U32 R0, RZ, RZ, UR4 ;  /* 0x00000004ff007e24 */ /* 0x00cfe2000f8e00ff */
[----:B------:R-:W-:Y:S05]  /*1270*/  WARPSYNC.ALL ;  /* 0x0000000000007948 */ /* 0x000fea0003800000 */
[----:B------:R-:W-:Y:S01]  /*1280*/  ISETP.GE.AND P1, PT, R0, 0x1, PT ;  /* 0x000000010000780c */ /* 0x000fe20003f26270 */
[----:B------:R-:W-:Y:S01]  /*1290*/  UIADD3 UR4, UR42, 0xa100, URZ ;  /* 0x0000a1002a047890 */ /* 0x000fe2000fffe03f */
[----:B------:R-:W-:Y:S01]  /*12a0*/  WARPGROUP.ARRIVE ;  /* 0x00000000000079c5 */ /* 0x000fe20000000000 */
[----:B------:R-:W-:Y:S02]  /*12b0*/  ULOP3.LUT UR41, UR41, 0x10000, URZ, 0xfc, !UPT ;  /* 0x0001000029297892 */ /* 0x000fe4000f8efc3f */
[----:B------:R-:W-:Y:S01]  /*12c0*/  USHF.R.U32.HI UR4, URZ, 0x4, UR4 ;  /* 0x000000043f047899 */ /* 0x000fe20008011604 */
[----:B------:R-:W-:Y:S01]  /*12d0*/  UMOV UR5, 0x80000020 ;  /* 0x8000002000057882 */ /* 0x000fe20000000000 */
[----:B------:R-:W-:-:S02]  /*12e0*/  UMOV UR7, 0x80000020 ;  /* 0x8000002000077882 */ /* 0x000fc40000000000 */
[----:B------:R-:W-:-:S04]  /*12f0*/  ULOP3.LUT UR4, UR4, 0x3fff, URZ, 0xc0, !UPT ;  /* 0x00003fff04047892 */ /* 0x000fc8000f8ec03f */
[----:B------:R-:W-:Y:S02]  /*1300*/  ULOP3.LUT UR10, UR4, 0x10000, URZ, 0xfc, !UPT ;  /* 0x00010000040a7892 */ /* 0x000fe4000f8efc3f */
[----:B------:R-:W-:Y:S02]  /*1310*/  ULEA UR4, UR39, UR41, 0x9 ;  /* 0x0000002927047291 */ /* 0x000fe4000f8e483f */
[----:B------:R-:W-:-:S09]  /*1320*/  ULEA UR6, UR39, UR10, 0xa ;  /* 0x0000000a27067291 */ /* 0x000fd2000f8e503f */
[----:B------:R-:W-:Y:S01]  /*1330*/  HGMMA.64x256x16.F32 R24, gdesc[UR4], RZ, !UPT, gsb0 ;  /* 0x03e00000041879f0 */ /* 0x000fe2000c0008ff */
[----:B------:R-:W-:Y:S02]  /*1340*/  UIADD3 UR4, UR4, 0x2, URZ ;  /* 0x0000000204047890 */ /* 0x000fe4000fffe03f */
[----:B------:R-:W-:Y:S01]  /*1350*/  UIADD3 UR6, UR6, 0x2, URZ ;  /* 0x0000000206067890 */ /* 0x000fe2000fffe03f */
[----:B------:R-:W-:Y:S01]  /*1360*/  UMOV UR5, 0x80000020 ;  /* 0x8000002000057882 */ /* 0x000fe20000000000 */
[----:B------:R-:W-:Y:S01]  /*1370*/  UMOV UR7, 0x80000020 ;  /* 0x8000002000077882 */ /* 0x000fe20000000000 */
[----:B------:R-:W-:Y:S02]  /*1380*/  WARPGROUP.DEPBAR.LE gsb0, 0x0 ;  /* 0x00008000000079c5 */ /* 0x000fe40000010000 */
[----:B------:R-:W-:-:S15]  /*1390*/  WARPGROUP.ARRIVE ;  /* 0x00000000000079c5 */ /* 0x000fde0000000000 */
[----:B------:R-:W-:-:S05]  /*13a0*/  NOP ;  /* 0x0000000000007918 */ /* 0x000fca0000000000 */
[----:B------:R-:W-:Y:S03]  /*13b0*/  HGMMA.64x256x16.F32 R24, gdesc[UR4], R24, gsb0 ;  /* 0x03e00000041879f0 */ /* 0x000fe60008000818 */
[----:B------:R-:W-:Y:S02]  /*13c0*/  WARPGROUP.DEPBAR.LE gsb0, 0x0 ;  /* 0x00008000000079c5 */ /* 0x000fe40000010000 */
[----:B------:R-:W-:Y:S05]  /*13d0*/  @!P1 BRA `(.L_x_18) ;  /* 0x0000000000dc9947 */ /* 0x000fea0003800000 */
[----:B------:R-:W-:Y:S02]  /*13e0*/  UIADD3 UR4, UR39, 0x1, URZ ;  /* 0x0000000127047890 */ /* 0x000fe4000fffe03f */
[----:B------:R-:W-:Y:S02]  /*13f0*/  UMOV UR9, UR39 ;  /* 0x0000002700097c82 */ /* 0x000fe40008000000 */
[----:B------:R-:W-:-:S04]  /*1400*/  UISETP.NE.AND UP0, UPT, UR4, 0x5, UPT ;  /* 0x000000050400788c */ /* 0x000fc8000bf05270 */
[----:B------:R-:W-:Y:S02]  /*1410*/  USEL UR5, URZ, 0x1, UP0 ;  /* 0x000000013f057887 */ /* 0x000fe40008000000 */
[----:B------:R-:W-:Y:S02]  /*1420*/  USEL UR8, UR4, URZ, UP0 ;  /* 0x0000003f04087287 */ /* 0x000fe40008000000 */
[----:B------:R-:W-:-:S06]  /*1430*/  ULOP3.LUT UR5, UR38, UR5, URZ, 0x3c, !UPT ;  /* 0x0000000526057292 */ /* 0x000fcc000f8e3c3f */
[----:B01----:R-:W-:-:S07]  /*1440*/  IMAD.U32 R5, RZ, RZ, UR5 ;  /* 0x00000005ff057e24 */ /* 0x003fce000f8e00ff */
.L_x_25:
[----:B01----:R-:W-:Y:S05]  /*1450*/  @!P0 BRA `(.L_x_19) ;  /* 0x0000000000048947 */ /* 0x003fea0003800000 */
[----:B------:R-:W-:Y:S01]  /*1460*/  BPT.TRAP 0x1 ;  /* 0x000000040000795c */ /* 0x000fe20000300000 */
.L_x_19:
[----:B------:R-:W0:Y:S01]  /*1470*/  S2UR UR5, SR_CgaCtaId ;  /* 0x00000000000579c3 */ /* 0x000e220000008800 */
[----:B------:R-:W-:Y:S01]  /*1480*/  UMOV UR4, 0x400 ;  /* 0x0000040000047882 */ /* 0x000fe20000000000 */
[----:B------:R-:W-:Y:S01]  /*1490*/  SHF.L.U32 R3, R5, 0x1f, RZ ;  /* 0x0000001f05037819 */ /* 0x000fe200000006ff */
[----:B0-----:R-:W-:-:S04]  /*14a0*/  ULEA UR11, UR5, UR4, 0x18 ;  /* 0x00000004050b7291 */ /* 0x001fc8000f8ec03f */
[----:B------:R-:W-:-:S09]  /*14b0*/  ULEA UR4, UR8, UR11, 0x3 ;  /* 0x0000000b08047291 */ /* 0x000fd2000f8e183f */
[----:B------:R0:W1:Y:S01]  /*14c0*/  SYNCS.PHASECHK.TRANS64.TRYWAIT P1, [UR4], R3 ;  /* 0x00000003ff0075a7 */ /* 0x0000620008020144 */
[----:B------:R-:W-:Y:S05]  /*14d0*/  @!P0 BRA `(.L_x_20) ;  /* 0x0000000000048947 */ /* 0x000fea0003800000 */
[----:B------:R-:W-:Y:S01]  /*14e0*/  BPT.TRAP 0x1 ;  /* 0x000000040000795c */ /* 0x000fe20000300000 */
.L_x_20:
[----:B-1----:R-:W-:Y:S05]  /*14f0*/  @P1 BRA `(.L_x_21) ;  /* 0x0000000000081947 */ /* 0x002fea0003800000 */
[----:B------:R-:W1:Y:S02]  /*1500*/  SYNCS.PHASECHK.TRANS64.TRYWAIT P1, [UR4], R3 ;  /* 0x00000003ff0075a7 */ /* 0x000e640008020144 */
[----:B-1----:R-:W-:Y:S05]  /*1510*/  @!P1 BRA `(.L_x_22) ;  /* 0x0000009c00d49947 */ /* 0x002fea0003800000 */
.L_x_21:
[----:B------:R-:W-:Y:S01]  /*1520*/  ULEA UR4, UR8, UR41, 0x9 ;  /* 0x0000002908047291 */ /* 0x000fe2000f8e483f */
[----:B------:R-:W-:Y:S01]  /*1530*/  WARPGROUP.ARRIVE ;  /* 0x00000000000079c5 */ /* 0x000fe20000000000 */
[----:B------:R-:W-:Y:S01]  /*1540*/  ULEA UR6, UR8, UR10, 0xa ;  /* 0x0000000a08067291 */ /* 0x000fe2000f8e503f */
[----:B------:R-:W-:Y:S01]  /*1550*/  UMOV UR5, 0x80000020 ;  /* 0x8000002000057882 */ /* 0x000fe20000000000 */
[----:B------:R-:W-:-:S07]  /*1560*/  UMOV UR7, 0x80000020 ;  /* 0x8000002000077882 */ /* 0x000fce0000000000 */
[----:B------:R-:W-:Y:S01]  /*1570*/  HGMMA.64x256x16.F32 R24, gdesc[UR4], R24, gsb0 ;  /* 0x03e00000041879f0 */ /* 0x000fe20008000818 */
        /* <DEDUP_REMOVED lines=10> */
[----:B------:R-:W-:Y:S01]  /*1620*/  BPT.TRAP 0x1 ;  /* 0x000000040000795c */ /* 0x000fe20000300000 */
.L_x_23:
[----:B------:R-:W-:Y:S01]  /*1630*/  ULEA UR4, UR9, UR11, 0x3 ;  /* 0x0000000b09047291 */ /* 0x000fe2000f8e183f */
[----:B------:R-:W-:-:S03]  /*1640*/  ISETP.GT.U32.AND P1, PT, R19, 0x1, PT ;  /* 0x000000011300780c */ /* 0x000fc60003f24070 */
[----:B------:R-:W-:-:S04]  /*1650*/  UIADD3 UR4, UR4, 0x28, URZ ;  /* 0x0000002804047890 */ /* 0x000fc8000fffe03f */
[----:B------:R-:W-:-:S09]  /*1660*/  UPRMT UR4, URZ, 0x654, UR4 ;  /* 0x000006543f047896 */ /* 0x000fd20008000004 */
[----:B------:R-:W-:Y:S01]  /*1670*/  SYNCS.ARRIVE.TRANS64.RED.A1T0 RZ, [UR4], RZ ;  /* 0x000000ffffff79a7 */ /* 0x000fe20008100404 */
[----:B------:R-:W-:Y:S05]  /*1680*/  @P1 BRA `(.L_x_24) ;  /* 0x0000000000041947 */ /* 0x000fea0003800000 */
[----:B------:R-:W-:Y:S01]  /*1690*/  BPT.TRAP 0x1 ;  /* 0x000000040000795c */ /* 0x000fe20000300000 */
.L_x_24:
[----:B------:R-:W-:Y:S01]  /*16a0*/  UIADD3 UR8, UR8, 0x1, URZ ;  /* 0x0000000108087890 */ /* 0x000fe2000fffe03f */
[C---:B------:R-:W-:Y:S01]  /*16b0*/  ISETP.GT.AND P1, PT, R0.reuse, 0x1, PT ;  /* 0x000000010000780c */ /* 0x040fe20003f24270 */
[----:B------:R-:W-:Y:S01]  /*16c0*/  UIADD3 UR9, UR9, 0x1, URZ ;  /* 0x0000000109097890 */ /* 0x000fe2000fffe03f */
[----:B------:R-:W-:Y:S01]  /*16d0*/  VIADD R0, R0, 0xffffffff ;  /* 0xffffffff00007836 */ /* 0x000fe20000000000 */
[----:B------:R-:W-:Y:S02]  /*16e0*/  UISETP.NE.AND UP0, UPT, UR8, 0x5, UPT ;  /* 0x000000050800788c */ /* 0x000fe4000bf05270 */
[----:B------:R-:W-:Y:S02]  /*16f0*/  UISETP.NE.AND UP1, UPT, UR9, 0x5, UPT ;  /* 0x000000050900788c */ /* 0x000fe4000bf25270 */
[----:B------:R-:W-:Y:S02]  /*1700*/  USEL UR4, URZ, 0x1, UP0 ;  /* 0x000000013f047887 */ /* 0x000fe40008000000 */
[----:B------:R-:W-:-:S02]  /*1710*/  USEL UR8, UR8, URZ, UP0 ;  /* 0x0000003f08087287 */ /* 0x000fc40008000000 */
[----:B------:R-:W-:Y:S02]  /*1720*/  USEL UR9, UR9, URZ, UP1 ;  /* 0x0000003f09097287 */ /* 0x000fe40008800000 */
[----:B------:R-:W-:Y:S01]  /*1730*/  LOP3.LUT R5, R5, UR4, RZ, 0x3c, !PT ;  /* 0x0000000405057c12 */ /* 0x000fe2000f8e3cff */
[----:B------:R-:W-:Y:S09]  /*1740*/  @P1 BRA `(.L_x_25) ;  /* 0xfffffffc00401947 */ /* 0x000ff2000383ffff */
.L_x_18:
[----:B------:R-:W2:Y:S02]  /*1750*/  LDC R0, c[0x0][0x28c] ;  /* 0x0000a300ff007b82 */ /* 0x000ea40000000800 */
[----:B--2---:R-:W-:-:S13]  /*1760*/  ISETP.GE.AND P1, PT, R0, 0x1, PT ;  /* 0x000000010000780c */ /* 0x004fda0003f26270 */
[----:B------:R-:W-:Y:S05]  /*1770*/  @!P1 BRA `(.L_x_26) ;  /* 0x0000000000489947 */ /* 0x000fea0003800000 */
[----:B------:R-:W-:Y:S05]  /*1780*/  @!P0 BRA `(.L_x_27) ;  /* 0x0000000000048947 */ /* 0x000fea0003800000 */
[----:B------:R-:W-:Y:S01]  /*1790*/  BPT.TRAP 0x1 ;  /* 0x000000040000795c */ /* 0x000fe20000300000 */
.L_x_27:
[----:B------:R-:W2:Y:S01]  /*17a0*/  S2UR UR7, SR_CgaCtaId ;  /* 0x00000000000779c3 */ /* 0x000ea20000008800 */
[----:B------:R-:W-:Y:S01]  /*17b0*/  UISETP.LT.AND UP0, UPT, UR40, 0x1, UPT ;  /* 0x000000012800788c */ /* 0x000fe2000bf01270 */
[----:B------:R-:W-:-:S03]  /*17c0*/  ISETP.GT.U32.AND P0, PT, R19, 0x1, PT ;  /* 0x000000011300780c */ /* 0x000fc60003f04070 */
[----:B------:R-:W-:-:S04]  /*17d0*/  USEL UR6, UR40, 0x1, UP0 ;  /* 0x0000000128067887 */ /* 0x000fc80008000000 */
[----:B------:R-:W-:-:S04]  /*17e0*/  UIADD3 UR6, UR39, UR40, -UR6 ;  /* 0x0000002827067290 */ /* 0x000fc8000fffe806 */
[----:B------:R-:W-:-:S04]  /*17f0*/  UIMAD.WIDE.U32 UR4, UR6, -0x33333333, URZ ;  /* 0xcccccccd060478a5 */ /* 0x000fc8000f8e003f */
[----:B------:R-:W-:-:S03]  /*1800*/  USHF.R.U32.HI UR4, URZ, 0x2, UR5 ;  /* 0x000000023f047899 */ /* 0x000fc60008011605 */
[----:B------:R-:W-:Y:S01]  /*1810*/  UMOV UR5, 0x400 ;  /* 0x0000040000057882 */ /* 0x000fe20000000000 */
[----:B------:R-:W-:Y:S02]  /*1820*/  UIMAD UR6, UR4, -0x5, UR6 ;  /* 0xfffffffb040678a4 */ /* 0x000fe4000f8e0206 */
[----:B--2---:R-:W-:-:S04]  /*1830*/  ULEA UR5, UR7, UR5, 0x18 ;  /* 0x0000000507057291 */ /* 0x004fc8000f8ec03f */
[----:B------:R-:W-:-:S04]  /*1840*/  ULEA UR6, UR6, UR5, 0x3 ;  /* 0x0000000506067291 */ /* 0x000fc8000f8e183f */
[----:B------:R-:W-:-:S04]  /*1850*/  UIADD3 UR6, UR6, 0x28, URZ ;  /* 0x0000002806067890 */ /* 0x000fc8000fffe03f */
[----:B------:R-:W-:-:S09]  /*1860*/  UPRMT UR6, URZ, 0x654, UR6 ;  /* 0x000006543f067896 */ /* 0x000fd20008000006 */
[----:B------:R-:W-:Y:S01]  /*1870*/  SYNCS.ARRIVE.TRANS64.RED.A1T0 RZ, [UR6], RZ ;  /* 0x000000ffffff79a7 */ /* 0x000fe20008100406 */
[----:B------:R-:W-:Y:S05]  /*1880*/  @P0 BRA `(.L_x_26) ;  /* 0x0000000000040947 */ /* 0x000fea0003800000 */
[----:B------:R-:W-:Y:S01]  /*1890*/  BPT.TRAP 0x1 ;  /* 0x000000040000795c */ /* 0x000fe20000300000 */
.L_x_26:
[----:B------:R-:W2:Y:S01]  /*18a0*/  LDC R7, c[0x0][0x288] ;  /* 0x0000a200ff077b82 */ /* 0x000ea20000000800 */
[----:B01----:R-:W-:Y:S01]  /*18b0*/  SHF.R.U32.HI R3, RZ, 0x2, R18 ;  /* 0x00000002ff037819 */ /* 0x003fe20000011612 */
[----:B------:R-:W-:Y:S01]  /*18c0*/  UIADD3 UR39, UR40, UR39, URZ ;  /* 0x0000002728277290 */ /* 0x000fe2000fffe03f */
[C---:B------:R-:W-:Y:S01]  /*18d0*/  LOP3.LUT R4, R18.reuse, 0x60, RZ, 0xc0, !PT ;  /* 0x0000006012047812 */ /* 0x040fe200078ec0ff */
[----:B------:R-:W-:Y:S01]  /*18e0*/  ULDC UR7, c[0x0][0x284] ;  /* 0x0000a10000077ab9 */ /* 0x000fe20000000800 */
[----:B------:R-:W-:Y:S01]  /*18f0*/  LOP3.LUT R3, R3, 0x7, RZ, 0xc0, !PT ;  /* 0x0000000703037812 */ /* 0x000fe200078ec0ff */
[----:B------:R-:W-:Y:S01]  /*1900*/  UISETP.GT.U32.AND UP0, UPT, UR39, 0x4, UPT ;  /* 0x000000042700788c */ /* 0x000fe2000bf04070 */
[----:B------:R-:W-:Y:S01]  /*1910*/  SHF.R.U32.HI R10, RZ, 0x1, R4 ;  /* 0x00000001ff0a7819 */ /* 0x000fe20000011604 */
[----:B------:R-:W-:Y:S01]  /*1920*/  IMAD.SHL.U32 R4, R18, 0x2, RZ ;  /* 0x0000000212047824 */ /* 0x000fe200078e00ff */
[----:B------:R-:W-:Y:S01]  /*1930*/  LOP3.LUT R0, R22, 0x1, RZ, 0xc0, !PT ;  /* 0x0000000116007812 */ /* 0x000fe200078ec0ff */
[----:B------:R-:W-:Y:S01]  /*1940*/  UISETP.LT.U32.AND UP0, UPT, UR40, 0x5, UP0 ;  /* 0x000000052800788c */ /* 0x000fe20008701070 */
[----:B------:R-:W-:Y:S01]  /*1950*/  IADD3 R5, RZ, -R10, -R3 ;  /* 0x8000000aff057210 */ /* 0x000fe20007ffe803 */
[----:B------:R-:W-:Y:S01]  /*1960*/  UISETP.GE.U32.AND UP1, UPT, UR40, 0x5, UPT ;  /* 0x000000052800788c */ /* 0x000fe2000bf26070 */
[----:B------:R-:W-:Y:S01]  /*1970*/  LOP3.LUT R9, R4, 0x6, RZ, 0xc0, !PT ;  /* 0x0000000604097812 */ /* 0x000fe200078ec0ff */
[C---:B------:R-:W-:Y:S01]  /*1980*/  IMAD.SHL.U32 R6, R0.reuse, 0x40, RZ ;  /* 0x0000004000067824 */ /* 0x040fe200078e00ff */
[----:B------:R-:W-:Y:S01]  /*1990*/  SHF.R.S32.HI R21, RZ, 0x1f, R23 ;  /* 0x0000001fff157819 */ /* 0x000fe20000011417 */
[----:B------:R-:W-:Y:S01]  /*19a0*/  IMAD R11, R0, -0x40, R5 ;  /* 0xffffffc0000b7824 */ /* 0x000fe200078e0205 */
[----:B------:R-:W-:Y:S01]  /*19b0*/  LOP3.LUT R0, R18, 0x3, RZ, 0xc0, !PT ;  /* 0x0000000312007812 */ /* 0x000fe200078ec0ff */
[----:B------:R-:W-:Y:S01]  /*19c0*/  ULDC.64 UR8, c[0x0][0x5d0] ;  /* 0x0001740000087ab9 */ /* 0x000fe20000000a00 */
[----:B------:R-:W-:Y:S01]  /*19d0*/  PRMT R8, R9, 0x6540, R152 ;  /* 0x0000654009087816 */ /* 0x000fe20000000098 */
[----:B------:R-:W-:Y:S01]  /*19e0*/  IMAD.SHL.U32 R152, R152, 0x100, RZ ;  /* 0x0000010098987824 */ /* 0x000fe200078e00ff */
[----:B------:R-:W-:Y:S01]  /*19f0*/  UIMAD.WIDE.U32 UR4, UR39, -0x33333333, URZ ;  /* 0xcccccccd270478a5 */ /* 0x000fe2000f8e003f */
[----:B------:R-:W-:Y:S01]  /*1a00*/  IMAD R4, R21, UR8, RZ ;  /* 0x0000000815047c24 */ /* 0x000fe2000f8e02ff */
[----:B------:R-:W-:Y:S01]  /*1a10*/  USEL UR6, URZ, 0x1, !UP0 ;  /* 0x000000013f067887 */ /* 0x000fe2000c000000 */
[----:B--2---:R-:W-:Y:S01]  /*1a20*/  IMAD R13, R0, -0x2, R7 ;  /* 0xfffffffe000d7824 */ /* 0x004fe200078e0207 */
[----:B------:R-:W-:Y:S01]  /*1a30*/  ISETP.GE.AND P0, PT, R152, R7, PT ;  /* 0x000000079800720c */ /* 0x000fe20003f06270 */
[C---:B------:R-:W-:Y:S01]  /*1a40*/  IMAD.SHL.U32 R0, R153.reuse, 0x80, RZ ;  /* 0x0000008099007824 */ /* 0x040fe200078e00ff */
[----:B------:R-:W-:Y:S01]  /*1a50*/  SHF.R.S32.HI R9, RZ, 0x1f, R8 ;  /* 0x0000001fff097819 */ /* 0x000fe20000011408 */
[----:B------:R-:W-:Y:S01]  /*1a60*/  USHF.R.U32.HI UR4, URZ, 0x2, UR5 ;  /* 0x000000023f047899 */ /* 0x000fe20008011605 */
[----:B------:R-:W-:Y:S01]  /*1a70*/  LOP3.LUT R3, R6, 0x40, R3, 0xe2, !PT ;  /* 0x0000004006037812 */ /* 0x000fe200078ee203 */
[----:B------:R-:W-:Y:S01]  /*1a80*/  ULOP3.LUT UR38, UR38, UR6, URZ, 0x3c, !UPT ;  /* 0x0000000626267292 */ /* 0x000fe2000f8e3c3f */
[C---:B------:R-:W-:Y:S01]  /*1a90*/  ISETP.GE.OR P0, PT, R0.reuse, UR7, P0 ;  /* 0x0000000700007c0c */ /* 0x040fe20008706670 */
[----:B------:R-:W-:Y:S01]  /*1aa0*/  IMAD.WIDE R6, R153, 0x80, RZ ;  /* 0x0000008099067825 */ /* 0x000fe200078e02ff */
[----:B------:R-:W-:Y:S01]  /*1ab0*/  UIMAD UR39, UR4, -0x5, UR39 ;  /* 0xfffffffb042778a4 */ /* 0x000fe2000f8e0227 */
[----:B------:R-:W-:Y:S01]  /*1ac0*/  IADD3 R0, -R0, UR7, R11 ;  /* 0x0000000700007c10 */ /* 0x000fe2000fffe10b */
[----:B------:R-:W-:Y:S01]  /*1ad0*/  @UP1 ULOP3.LUT UR38, UR38, 0x1, UR4, 0x78, !UPT ;  /* 0x0000000126261892 */ /* 0x000fe2000f8e7804 */
[C---:B------:R-:W-:Y:S01]  /*1ae0*/  IMAD R15, R23.reuse, UR9, R4 ;  /* 0x00000009170f7c24 */ /* 0x040fe2000f8e0204 */
[----:B------:R-:W-:Y:S01]  /*1af0*/  LOP3.LUT R167, R6, R3, R10, 0xfe, !PT ;  /* 0x0000000306a77212 */ /* 0x000fe200078efe0a */
[----:B------:R-:W-:-:S04]  /*1b00*/  IMAD.WIDE.U32 R4, R23, UR8, R8 ;  /* 0x0000000817047c25 */ /* 0x000fc8000f8e0008 */
[----:B------:R-:W-:Y:S02]  /*1b10*/  IMAD.IADD R5, R5, 0x1, R15 ;  /* 0x0000000105057824 */ /* 0x000fe400078e020f */
[----:B------:R-:W-:Y:S02]  /*1b20*/  IMAD.IADD R3, R13, 0x1, -R152 ;  /* 0x000000010d037824 */ /* 0x000fe400078e0a98 */
[----:B------:R-:W-:Y:S01]  /*1b30*/  IMAD.MOV.U32 R153, RZ, RZ, -0x1 ;  /* 0xffffffffff997424 */ /* 0x000fe200078e00ff */
[----:B------:R-:W-:Y:S06]  /*1b40*/  @P0 BRA `(.L_x_28) ;  /* 0x0000007800dc0947 */ /* 0x000fec0003800000 */
[----:B------:R-:W0:Y:S01]  /*1b50*/  LDC.64 R10, c[0x0][0x5c8] ;  /* 0x00017200ff0a7b82 */ /* 0x000e220000000a00 */
[----:B-----5:R-:W-:Y:S01]  /*1b60*/  FSETP.NEU.AND P0, PT, R155, RZ, PT ;  /* 0x000000ff9b00720b */ /* 0x020fe20003f0d000 */
[----:B------:R-:W-:Y:S01]  /*1b70*/  BSSY B0, `(.L_x_28) ;  /* 0x00007b4000007945 */ /* 0x000fe20003800000 */
[----:B------:R-:W-:-:S04]  /*1b80*/  ISETP.GT.AND P2, PT, R3, RZ, PT ;  /* 0x000000ff0300720c */ /* 0x000fc80003f44270 */
[----:B------:R-:W-:Y:S01]  /*1b90*/  ISETP.GT.AND P1, PT, R0, RZ, P2 ;  /* 0x000000ff0000720c */ /* 0x000fe20001724270 */
[-C--:B0-----:R-:W-:Y:S02]  /*1ba0*/  IMAD R12, R7, R10.reuse, RZ ;  /* 0x0000000a070c7224 */ /* 0x081fe400078e02ff */
[----:B------:R-:W-:-:S04]  /*1bb0*/  IMAD.WIDE.U32 R160, R167, R10, R4 ;  /* 0x0000000aa7a07225 */ /* 0x000fc800078e0004 */
[----:B------:R-:W-:-:S04]  /*1bc0*/  IMAD R5, R167, R11, R12 ;  /* 0x0000000ba7057224 */ /* 0x000fc800078e020c */
[----:B------:R-:W-:Y:S01]  /*1bd0*/  IMAD.IADD R169, R161, 0x1, R5 ;  /* 0x00000001a1a97824 */ /* 0x000fe200078e0205 */
[----:B------:R-:W-:Y:S06]  /*1be0*/  @!P0 BRA `(.L_x_29) ;  /* 0x0000005400988947 */ /* 0x000fec0003800000 */
[----:B------:R-:W0:Y:S01]  /*1bf0*/  LDC.64 R14, c[0x0][0x5b8] ;  /* 0x00016e00ff0e7b82 */ /* 0x000e220000000a00 */
[----:B------:R-:W-:-:S07]  /*1c00*/  ULDC.64 UR4, c[0x0][0x5c0] ;  /* 0x0001700000047ab9 */ /* 0x000fce0000000a00 */
[----:B------:R-:W1:Y:S08]  /*1c10*/  LDC.64 R164, c[0x0][0x5b0] ;  /* 0x00016c00ffa47b82 */ /* 0x000e700000000a00 */
[----:B------:R-:W2:Y:S01]  /*1c20*/  LDC.64 R12, c[0x0][0x5a8] ;  /* 0x00016a00ff0c7b82 */ /* 0x000ea20000000a00 */
[-C--:B0-----:R-:W-:Y:S02]  /*1c30*/  IMAD R4, R21, R14.reuse, RZ ;  /* 0x0000000e15047224 */ /* 0x081fe400078e02ff */
[----:B------:R-:W-:-:S04]  /*1c40*/  IMAD.WIDE.U32 R162, R23, R14, R8 ;  /* 0x0000000e17a27225 */ /* 0x000fc800078e0008 */
[----:B------:R-:W-:Y:S02]  /*1c50*/  IMAD R159, R23, R15, R4 ;  /* 0x0000000f179f7224 */ /* 0x000fe400078e0204 */
[-C--:B-1----:R-:W-:Y:S02]  /*1c60*/  IMAD R6, R7, R164.reuse, RZ ;  /* 0x000000a407067224 */ /* 0x082fe400078e02ff */
[----:B------:R-:W-:Y:S02]  /*1c70*/  IMAD.IADD R21, R163, 0x1, R159 ;  /* 0x00000001a3157824 */ /* 0x000fe400078e029f */
[----:B------:R-:W-:Y:S02]  /*1c80*/  IMAD.MOV.U32 R20, RZ, RZ, R162 ;  /* 0x000000ffff147224 */ /* 0x000fe400078e00a2 */
[C---:B------:R-:W-:Y:S02]  /*1c90*/  IMAD R161, R167.reuse, R165, R6 ;  /* 0x000000a5a7a17224 */ /* 0x040fe400078e0206 */
[----:B------:R-:W-:-:S04]  /*1ca0*/  IMAD.WIDE.U32 R4, R167, R164, R20 ;  /* 0x000000a4a7047225 */ /* 0x000fc800078e0014 */
[----:B------:R-:W-:Y:S01]  /*1cb0*/  IMAD.IADD R5, R5, 0x1, R161 ;  /* 0x0000000105057824 */ /* 0x000fe200078e02a1 */
[----:B--2---:R-:W-:-:S04]  /*1cc0*/  LEA R6, P0, R4, R12, 0x1 ;  /* 0x0000000c04067211 */ /* 0x004fc800078008ff */
[----:B------:R-:W-:-:S05]  /*1cd0*/  LEA.HI.X R7, R4, R13, R5, 0x1, P0 ;  /* 0x0000000d04077211 */ /* 0x000fca00000f0c05 */
[----:B------:R0:W2:Y:S01]  /*1ce0*/  @P1 LDG.E.LTC128B.U16 R15, desc[UR36][R6.64] ;  /* 0x00000024060f1981 */ /* 0x0000a2000c1e1520 */
[----:B------:R-:W-:Y:S01]  /*1cf0*/  IMAD.WIDE.U32 R156, R167, R164, R8 ;  /* 0x000000a4a79c7225 */ /* 0x000fe200078e0008 */
[----:B------:R-:W-:Y:S03]  /*1d00*/  BSSY B1, `(.L_x_30) ;  /* 0x0000013000017945 */ /* 0x000fe60003800000 */
[----:B------:R-:W-:Y:S02]  /*1d10*/  IMAD.IADD R157, R161, 0x1, R157 ;  /* 0x00000001a19d7824 */ /* 0x000fe400078e029d */
[----:B------:R-:W-:-:S04]  /*1d20*/  IMAD.WIDE.U32 R156, R23, R14, R156 ;  /* 0x0000000e179c7225 */ /* 0x000fc800078e009c */
[----:B0-----:R-:W-:Y:S01]  /*1d30*/  IMAD.IADD R7, R159, 0x1, R157 ;  /* 0x000000019f077824 */ /* 0x001fe200078e029d */
[----:B------:R-:W-:Y:S02]  /*1d40*/  LEA R6, P4, R156, R12, 0x1 ;  /* 0x0000000c9c067211 */ /* 0x000fe400078808ff */
[----:B------:R-:W-:Y:S02]  /*1d50*/  SHF.L.U64.HI R157, R164, 0x3, R165 ;  /* 0x00000003a49d7819 */ /* 0x000fe400000102a5 */
[----:B------:R-:W-:Y:S01]  /*1d60*/  LEA.HI.X R7, R156, R13, R7, 0x1, P4 ;  /* 0x0000000d9c077211 */ /* 0x000fe200020f0c07 */
[----:B------:R-:W-:Y:S02]  /*1d70*/  IMAD.SHL.U32 R156, R164, 0x8, RZ ;  /* 0x00000008a49c7824 */ /* 0x000fe400078e00ff */
[----:B--2---:R-:W-:-:S05]  /*1d80*/  HADD2.F32 R4, -RZ, R15.H0_H0 ;  /* 0x2000000fff047230 */ /* 0x004fca0000004100 */
[----:B------:R-:W-:Y:S01]  /*1d90*/  FMUL R5, R4, R155 ;  /* 0x0000009b04057220 */ /* 0x000fe20000400000 */
[----:B------:R-:W-:-:S03]  /*1da0*/  LEA R4, P0, R160, UR4, 0x1 ;  /* 0x00000004a0047c11 */ /* 0x000fc6000f8008ff */
[----:B------:R-:W-:Y:S01]  /*1db0*/  FFMA R24, R24, R154, R5 ;  /* 0x0000009a18187223 */ /* 0x000fe20000000005 */
[----:B------:R-:W-:Y:S02]  /*1dc0*/  LEA.HI.X R5, R160, UR5, R169, 0x1, P0 ;  /* 0x00000005a0057c11 */ /* 0x000fe400080f0ca9 */
[----:B------:R-:W-:Y:S02]  /*1dd0*/  ISETP.GT.AND P0, PT, R3, 0x1, PT ;  /* 0x000000010300780c */ /* 0x000fe40003f04270 */
[----:B------:R-:W-:Y:S02]  /*1de0*/  F2FP.F16.F32.PACK_AB R24, RZ, R24 ;  /* 0x00000018ff18723e */ /* 0x000fe400000000ff */
[----:B------:R-:W-:-:S03]  /*1df0*/  ISETP.GT.AND P3, PT, R0, RZ, P0 ;  /* 0x000000ff0000720c */ /* 0x000fc60000764270 */
[----:B------:R0:W-:Y:S10]  /*1e00*/  @P1 STG.E.U16 desc[UR36][R4.64], R24 ;  /* 0x0000001804001986 */ /* 0x0001f4000c101524 */
[----:B------:R-:W-:Y:S05]  /*1e10*/  @!P3 BRA `(.L_x_31) ;  /* 0x000000000004b947 */ /* 0x000fea0003800000 */
[----:B------:R1:W5:Y:S02]  /*1e20*/  LDG.E.LTC128B.U16 R15, desc[UR36][R6.64+0x2] ;  /* 0x00000224060f7981 */ /* 0x000364000c1e1520 */
.L_x_31:
[----:B------:R-:W-:Y:S05]  /*1e30*/  BSYNC B1 ;  /* 0x0000000000017941 */ /* 0x000fea0003800000 */
.L_x_30:
[----:B-----5:R-:W-:Y:S01]  /*1e40*/  HADD2.F32 R20, -RZ, R15.H0_H0 ;  /* 0x2000000fff147230 */ /* 0x020fe20000004100 */
[----:B------:R-:W-:Y:S01]  /*1e50*/  ISETP.GT.AND P2, PT, R0, 0x8, P2 ;  /* 0x000000080000780c */ /* 0x000fe20001744270 */
[----:B------:R-:W-:Y:S01]  /*1e60*/  IMAD.WIDE.U32 R156, R167, R164, R156 ;  /* 0x000000a4a79c7225 */ /* 0x000fe200078e009c */
[----:B------:R-:W-:-:S03]  /*1e70*/  PRMT R152, R15, 0x7610, R152 ;  /* 0x000076100f987816 */ /* 0x000fc60000000098 */
[----:B------:R-:W-:Y:S01]  /*1e80*/  FMUL R20, R20, R155 ;  /* 0x0000009b14147220 */ /* 0x000fe20000400000 */
[----:B------:R-:W-:Y:S01]  /*1e90*/  IMAD.IADD R161, R161, 0x1, R157 ;  /* 0x00000001a1a17824 */ /* 0x000fe200078e029d */
[----:B------:R-:W-:Y:S02]  /*1ea0*/  IADD3 R162, P1, R162, R156, RZ ;  /* 0x0000009ca2a27210 */ /* 0x000fe40007f3e0ff */
[----:B------:R-:W-:-:S03]  /*1eb0*/  FFMA R25, R25, R154, R20 ;  /* 0x0000009a19197223 */ /* 0x000fc60000000014 */
[----:B------:R-:W-:Y:S01]  /*1ec0*/  IMAD.X R21, R161, 0x1, R21, P1 ;  /* 0x00000001a1157824 */ /* 0x000fe200008e0615 */
[C---:B------:R-:W-:Y:S02]  /*1ed0*/  LEA R20, P1, R162.reuse, R12, 0x1 ;  /* 0x0000000ca2147211 */ /* 0x040fe400078208ff */
[----:B------:R-:W-:Y:S02]  /*1ee0*/  F2FP.F16.F32.PACK_AB R25, RZ, R25 ;  /* 0x00000019ff19723e */ /* 0x000fe400000000ff */
[----:B------:R-:W-:Y:S02]  /*1ef0*/  LEA.HI.X R21, R162, R13, R21, 0x1, P1 ;  /* 0x0000000da2157211 */ /* 0x000fe400008f0c15 */
[----:B------:R-:W-:-:S05]  /*1f00*/  PRMT R157, R25, 0x7610, R157 ;  /* 0x00007610199d7816 */ /* 0x000fca000000009d */
[----:B------:R2:W-:Y:S04]  /*1f10*/  @P3 STG.E.U16 desc[UR36][R4.64+0x2], R157 ;  /* 0x0000029d04003986 */ /* 0x0005e8000c101524 */
[----:B------:R-:W0:Y:S01]  /*1f20*/  @P2 LDG.E.LTC128B.U16 R152, desc[UR36][R20.64] ;  /* 0x0000002414982981 */ /* 0x000e22000c1e1520 */
[----:B------:R-:W-:Y:S01]  /*1f30*/  IADD3 R8, P1, R8, R156, RZ ;  /* 0x0000009c08087210 */ /* 0x000fe20007f3e0ff */
[----:B------:R-:W-:Y:S01]  /*1f40*/  BSSY B1, `(.L_x_32) ;  /* 0x0000011000017945 */ /* 0x000fe20003800000 */
[----:B------:R-:W-:Y:S02]  /*1f50*/  SHF.L.U64.HI R11, R10, 0x4, R11 ;  /* 0x000000040a0b7819 */ /* 0x000fe4000001020b */
[----:B------:R-:W-:Y:S01]  /*1f60*/  ISETP.GT.AND P0, PT, R0, 0x8, P0 ;  /* 0x000000080000780c */ /* 0x000fe20000704270 */
[----:B------:R-:W-:Y:S01]  /*1f70*/  IMAD.X R9, R9, 0x1, R161, P1 ;  /* 0x0000000109097824 */ /* 0x000fe200008e06a1 */
[----:B------:R-:W-:Y:S01]  /*1f80*/  LEA R10, P1, R10, R4, 0x4 ;  /* 0x000000040a0a7211 */ /* 0x000fe200078220ff */
[----:B------:R-:W-:-:S04]  /*1f90*/  IMAD.WIDE.U32 R14, R23, R14, R8 ;  /* 0x0000000e170e7225 */ /* 0x000fc800078e0008 */
[----:B------:R-:W-:Y:S01]  /*1fa0*/  IMAD.X R11, R11, 0x1, R5, P1 ;  /* 0x000000010b0b7824 */ /* 0x000fe200008e0605 */
[----:B------:R-:W-:Y:S01]  /*1fb0*/  LEA R8, P3, R14, R12, 0x1 ;  /* 0x0000000c0e087211 */ /* 0x000fe200078608ff */
[----:B------:R-:W-:-:S05]  /*1fc0*/  IMAD.IADD R9, R159, 0x1, R15 ;  /* 0x000000019f097824 */ /* 0x000fca00078e020f */
[----:B------:R-:W-:Y:S01]  /*1fd0*/  LEA.HI.X R9, R14, R13, R9, 0x1, P3 ;  /* 0x0000000d0e097211 */ /* 0x000fe200018f0c09 */
[----:B0-----:R-:W-:-:S05]  /*1fe0*/  HADD2.F32 R24, -RZ, R152.H0_H0 ;  /* 0x20000098ff187230 */ /* 0x001fca0000004100 */
[----:B------:R-:W-:-:S04]  /*1ff0*/  FMUL R25, R24, R155 ;  /* 0x0000009b18197220 */ /* 0x000fc80000400000 */
[----:B------:R-:W-:-:S05]  /*2000*/  FFMA R25, R26, R154, R25 ;  /* 0x0000009a1a197223 */ /* 0x000fca0000000019 */
[----:B------:R-:W-:-:S05]  /*2010*/  F2FP.F16.F32.PACK_AB R25, RZ, R25 ;  /* 0x00000019ff19723e */ /* 0x000fca00000000ff */
[----:B------:R2:W-:Y:S01]  /*2020*/  @P2 STG.E.U16 desc[UR36][R10.64], R25 ;  /* 0x000000190a002986 */ /* 0x0005e2000c101524 */
[----:B------:R-:W-:Y:S05]  /*2030*/  @!P0 BRA `(.L_x_33) ;  /* 0x0000000000048947 */ /* 0x000fea0003800000 */
[----:B------:R0:W5:Y:S02]  /*2040*/  LDG.E.LTC128B.U16 R152, desc[UR36][R8.64+0x2] ;  /* 0x0000022408987981 */ /* 0x000164000c1e1520 */
.L_x_33:
[----:B------:R-:W-:Y:S05]  /*2050*/  BSYNC B1 ;  /* 0x0000000000017941 */ /* 0x000fea0003800000 */
.L_x_32:
[----:B-----5:R-:W-:Y:S01]  /*2060*/  HADD2.F32 R12, -RZ, R152.H0_H0 ;  /* 0x20000098ff0c7230 */ /* 0x020fe20000004100 */
[----:B------:R-:W-:Y:S01]  /*2070*/  ISETP.GT.AND P1, PT, R3, 0x8, PT ;  /* 0x000000080300780c */ /* 0x000fe20003f24270 */
[----:B------:R-:W-:Y:S03]  /*2080*/  BSSY B1, `(.L_x_34) ;  /* 0x0000008000017945 */ /* 0x000fe60003800000 */
[----:B------:R-:W-:Y:S01]  /*2090*/  FMUL R12, R12, R155 ;  /* 0x0000009b0c0c7220 */ /* 0x000fe20000400000 */
[----:B------:R-:W-:-:S03]  /*20a0*/  ISETP.GT.AND P2, PT, R0, RZ, P1 ;  /* 0x000000ff0000720c */ /* 0x000fc60000f44270 */
[----:B------:R-:W-:-:S05]  /*20b0*/  FFMA R12, R27, R154, R12 ;  /* 0x0000009a1b0c7223 */ /* 0x000fca000000000c */
[----:B------:R-:W-:-:S05]  /*20c0*/  F2FP.F16.F32.PACK_AB R12, RZ, R12 ;  /* 0x0000000cff0c723e */ /* 0x000fca00000000ff */
[----:B------:R3:W-:Y:S01]  /*20d0*/  @P0 STG.E.U16 desc[UR36][R10.64+0x2], R12 ;  /* 0x0000020c0a000986 */ /* 0x0007e2000c101524 */
[----:B------:R-:W-:Y:S05]  /*20e0*/  @!P2 BRA `(.L_x_35) ;  /* 0x000000000004a947 */ /* 0x000fea0003800000 */
[----:B------:R4:W5:Y:S02]  /*20f0*/  LDG.E.LTC128B.U16 R152, desc[UR36][R6.64+0x10] ;  /* 0x0000102406987981 */ /* 0x000964000c1e1520 */
.L_x_35:
[----:B------:R-:W-:Y:S05]  /*2100*/  BSYNC B1 ;  /* 0x0000000000017941 */ /* 0x000fea0003800000 */
.L_x_34:
[----:B---3-5:R-:W-:Y:S01]  /*2110*/  HADD2.F32 R12, -RZ, R152.H0_H0 ;  /* 0x20000098ff0c7230 */ /* 0x028fe20000004100 */
        /* <DEDUP_REMOVED lines=9> */
.L_x_37:
[----:B------:R-:W-:Y:S05]  /*21b0*/  BSYNC B1 ;  /* 0x0000000000017941 */ /* 0x000fea0003800000 */
.L_x_36:
[----:B-----5:R-:W-:Y:S01]  /*21c0*/  HADD2.F32 R12, -RZ, R152.H0_H0 ;  /* 0x20000098ff0c7230 */ /* 0x020fe20000004100 */
[----:B------:R-:W-:Y:S01]  /*21d0*/  ISETP.GT.AND P1, PT, R0, 0x8, P1 ;  /* 0x000000080000780c */ /* 0x000fe20000f24270 */
[----:B------:R-:W-:Y:S03]  /*21e0*/  BSSY B1, `(.L_x_38) ;  /* 0x0000007000017945 */ /* 0x000fe60003800000 */
[----:B------:R-:W-:-:S04]  /*21f0*/  FMUL R12, R12, R155 ;  /* 0x0000009b0c0c7220 */ /* 0x000fc80000400000 */
[----:B------:R-:W-:-:S05]  /*2200*/  FFMA R12, R29, R154, R12 ;  /* 0x0000009a1d0c7223 */ /* 0x000fca000000000c */
[----:B------:R-:W-:-:S05]  /*2210*/  F2FP.F16.F32.PACK_AB R12, RZ, R12 ;  /* 0x0000000cff0c723e */ /* 0x000fca00000000ff */
[----:B------:R0:W-:Y:S01]  /*2220*/  @P3 STG.E.U16 desc[UR36][R4.64+0x12], R12 ;  /* 0x0000120c04003986 */ /* 0x0001e2000c101524 */
[----:B------:R-:W-:Y:S05]  /*2230*/  @!P1 BRA `(.L_x_39) ;  /* 0x0000000000049947 */ /* 0x000fea0003800000 */
[----:B------:R0:W5:Y:S02]  /*2240*/  LDG.E.LTC128B.U16 R152, desc[UR36][R8.64+0x10] ;  /* 0x0000102408987981 */ /* 0x000164000c1e1520 */
.L_x_39:
[----:B------:R-:W-:Y:S05]  /*2250*/  BSYNC B1 ;  /* 0x0000000000017941 */ /* 0x000fea0003800000 */
.L_x_38:
[----:B0----5:R-:W-:Y:S01]  /*2260*/  HADD2.F32 R12, -RZ, R152.H0_H0 ;  /* 0x20000098ff0c7230 */ /* 0x021fe20000004100 */
[----:B------:R-:W-:Y:S01]  /*2270*/  ISETP.GT.AND P0, PT, R0, 0x8, P0 ;  /* 0x000000080000780c */ /* 0x000fe20000704270 */
[----:B------:R-:W-:Y:S03]  /*2280*/  BSSY B1, `(.L_x_40) ;  /* 0x0000007000017945 */ /* 0x000fe60003800000 */
[----:B---3--:R-:W-:-:S04]  /*2290*/  FMUL R13, R12, R155 ;  /* 0x0000009b0c0d7220 */ /* 0x008fc80000400000 */
[----:B------:R-:W-:-:S05]  /*22a0*/  FFMA R13, R30, R154, R13 ;  /* 0x0000009a1e0d7223 */ /* 0x000fca000000000d */
[----:B------:R-:W-:-:S05]  /*22b0*/  F2FP.F16.F32.PACK_AB R13, RZ, R13 ;  /* 0x0000000dff0d723e */ /* 0x000fca00000000ff */
[----:B------:R0:W-:Y:S01]  /*22c0*/  @P1 STG.E.U16 desc[UR36][R10.64+0x10], R13 ;  /* 0x0000100d0a001986 */ /* 0x0001e2000c101524 */
[----:B------:R-:W-:Y:S05]  /*22d0*/  @!P0 BRA `(.L_x_41) ;  /* 0x0000000000048947 */ /* 0x000fea0003800000 */
[----:B------:R3:W5:Y:S02]  /*22e0*/  LDG.E.LTC128B.U16 R152, desc[UR36][R8.64+0x12] ;  /* 0x0000122408987981 */ /* 0x000764000c1e1520 */
.L_x_41:
[----:B------:R-:W-:Y:S05]  /*22f0*/  BSYNC B1 ;  /* 0x0000000000017941 */ /* 0x000fea0003800000 */
.L_x_40:
        /* <DEDUP_REMOVED lines=10> */
.L_x_43:
[----:B------:R-:W-:Y:S05]  /*23a0*/  BSYNC B1 ;  /* 0x0000000000017941 */ /* 0x000fea0003800000 */
.L_x_42:
[----:B0----5:R-:W-:Y:S01]  /*23b0*/  HADD2.F32 R12, -RZ, R152.H0_H0 ;  /* 0x20000098ff0c7230 */ /* 0x021fe20000004100 */
        /* <DEDUP_REMOVED lines=9> */
.L_x_45:
[----:B------:R-:W-:Y:S05]  /*2450*/  BSYNC B1 ;  /* 0x0000000000017941 */ /* 0x000fea0003800000 */
.L_x_44:
        /* <DEDUP_REMOVED lines=9> */
.L_x_47:
[----:B------:R-:W-:Y:S05]  /*24f0*/  BSYNC B1 ;  /* 0x0000000000017941 */ /* 0x000fea0003800000 */
.L_x_46:
[----:B0----5:R-:W-:Y:S01]  /*2500*/  HADD2.F32 R12, -RZ, R152.H0_H0 ;  /* 0x20000098ff0c7230 */ /* 0x021fe20000004100 */
        /* <DEDUP_REMOVED lines=8> */
.L_x_49:
[----:B------:R-:W-:Y:S05]  /*2590*/  BSYNC B1 ;  /* 0x0000000000017941 */ /* 0x000fea0003800000 */
.L_x_48:
        /* <DEDUP_REMOVED lines=10> */
.L_x_51:
[----:B------:R-:W-:Y:S05]  /*2640*/  BSYNC B1 ;  /* 0x0000000000017941 */ /* 0x000fea0003800000 */
.L_x_50:
        /* <DEDUP_REMOVED lines=10> */
.L_x_53:
[----:B------:R-:W-:Y:S05]  /*26f0*/  BSYNC B1 ;  /* 0x0000000000017941 */ /* 0x000fea0003800000 */
.L_x_52:
        /* <DEDUP_REMOVED lines=9> */
.L_x_55:
[----:B------:R-:W-:Y:S05]  /*2790*/  BSYNC B1 ;  /* 0x0000000000017941 */ /* 0x000fea0003800000 */
.L_x_54:
        /* <DEDUP_REMOVED lines=9> */
.L_x_57:
[----:B------:R-:W-:Y:S05]  /*2830*/  BSYNC B1 ;  /* 0x0000000000017941 */ /* 0x000fea0003800000 */
.L_x_56:
        /* <DEDUP_REMOVED lines=10> */
.L_x_59:
[----:B------:R-:W-:Y:S05]  /*28e0*/  BSYNC B1 ;  /* 0x0000000000017941 */ /* 0x000fea0003800000 */
.L_x_58:
        /* <DEDUP_REMOVED lines=10> */
.L_x_61:
[----:B------:R-:W-:Y:S05]  /*2990*/  BSYNC B1 ;  /* 0x0000000000017941 */ /* 0x000fea0003800000 */
.L_x_60:
        /* <DEDUP_REMOVED lines=9> */
.L_x_63:
[----:B------:R-:W-:Y:S05]  /*2a30*/  BSYNC B1 ;  /* 0x0000000000017941 */ /* 0x000fea0003800000 */
.L_x_62:
        /* <DEDUP_REMOVED lines=9> */
.L_x_65:
[----:B------:R-:W-:Y:S05]  /*2ad0*/  BSYNC B1 ;  /* 0x0000000000017941 */ /* 0x000fea0003800000 */
.L_x_64:
        /* <DEDUP_REMOVED lines=10> */
.L_x_67:
[----:B------:R-:W-:Y:S05]  /*2b80*/  BSYNC B1 ;  /* 0x0000000000017941 */ /* 0x000fea0003800000 */
.L_x_66:
        /* <DEDUP_REMOVED lines=10> */
.L_x_69:
[----:B------:R-:W-:Y:S05]  /*2c30*/  BSYNC B1 ;  /* 0x0000000000017941 */ /* 0x000fea0003800000 */
.L_x_68:
        /* <DEDUP_REMOVED lines=9> */
.L_x_71:
[----:B------:R-:W-:Y:S05]  /*2cd0*/  BSYNC B1 ;  /* 0x0000000000017941 */ /* 0x000fea0003800000 */
.L_x_70:
        /* <DEDUP_REMOVED lines=9> */
.L_x_73:
[----:B------:R-:W-:Y:S05]  /*2d70*/  BSYNC B1 ;  /* 0x0000000000017941 */ /* 0x000fea0003800000 */
.L_x_72:
        /* <DEDUP_REMOVED lines=10> */
.L_x_75:
[----:B------:R-:W-:Y:S05]  /*2e20*/  BSYNC B1 ;  /* 0x0000000000017941 */ /* 0x000fea0003800000 */
.L_x_74:
        /* <DEDUP_REMOVED lines=10> */
.L_x_77:
[----:B------:R-:W-:Y:S05]  /*2ed0*/  BSYNC B1 ;  /* 0x0000000000017941 */ /* 0x000fea0003800000 */
.L_x_76:
        /* <DEDUP_REMOVED lines=9> */
.L_x_79:
[----:B------:R-:W-:Y:S05]  /*2f70*/  BSYNC B1 ;  /* 0x0000000000017941 */ /* 0x000fea0003800000 */
.L_x_78:
        /* <DEDUP_REMOVED lines=9> */
.L_x_81:
[----:B------:R-:W-:Y:S05]  /*3010*/  BSYNC B1 ;  /* 0x0000000000017941 */ /* 0x000fea0003800000 */
.L_x_80:
        /* <DEDUP_REMOVED lines=10> */
.L_x_83:
[----:B------:R-:W-:Y:S05]  /*30c0*/  BSYNC B1 ;  /* 0x0000000000017941 */ /* 0x000fea0003800000 */
.L_x_82:
        /* <DEDUP_REMOVED lines=10> */
.L_x_85:
[----:B------:R-:W-:Y:S05]  /*3170*/  BSYNC B1 ;  /* 0x0000000000017941 */ /* 0x000fea0003800000 */
.L_x_84:
        /* <DEDUP_REMOVED lines=9> */
.L_x_87:
[----:B------:R-:W-:Y:S05]  /*3210*/  BSYNC B1 ;  /* 0x0000000000017941 */ /* 0x000fea0003800000 */
.L_x_86:
        /* <DEDUP_REMOVED lines=9> */
.L_x_89:
[----:B------:R-:W-:Y:S05]  /*32b0*/  BSYNC B1 ;  /* 0x0000000000017941 */ /* 0x000fea0003800000 */
.L_x_88:
        /* <DEDUP_REMOVED lines=10> */
.L_x_91:
[----:B------:R-:W-:Y:S05]  /*3360*/  BSYNC B1 ;  /* 0x0000000000017941 */ /* 0x000fea0003800000 */
.L_x_90:
        /* <DEDUP_REMOVED lines=10> */
.L_x_93:
[----:B------:R-:W-:Y:S05]  /*3410*/  BSYNC B1 ;  /* 0x0000000000017941 */ /* 0x000fea0003800000 */
.L_x_92:
        /* <DEDUP_REMOVED lines=9> */
.L_x_95:
[----:B------:R-:W-:Y:S05]  /*34b0*/  BSYNC B1 ;  /* 0x0000000000017941 */ /* 0x000fea0003800000 */
.L_x_94:
        /* <DEDUP_REMOVED lines=9> */
.L_x_97:
[----:B------:R-:W-:Y:S05]  /*3550*/  BSYNC B1 ;  /* 0x0000000000017941 */ /* 0x000fea0003800000 */
.L_x_96:
        /* <DEDUP_REMOVED lines=10> */
.L_x_99:
[----:B------:R-:W-:Y:S05]  /*3600*/  BSYNC B1 ;  /* 0x0000000000017941 */ /* 0x000fea0003800000 */
.L_x_98:
        /* <DEDUP_REMOVED lines=10> */
.L_x_101:
[----:B------:R-:W-:Y:S05]  /*36b0*/  BSYNC B1 ;  /* 0x0000000000017941 */ /* 0x000fea0003800000 */
.L_x_100:
        /* <DEDUP_REMOVED lines=9> */
.L_x_103:
[----:B------:R-:W-:Y:S05]  /*3750*/  BSYNC B1 ;  /* 0x0000000000017941 */ /* 0x000fea0003800000 */
.L_x_102:
        /* <DEDUP_REMOVED lines=9> */
.L_x_105:
[----:B------:R-:W-:Y:S05]  /*37f0*/  BSYNC B1 ;  /* 0x0000000000017941 */ /* 0x000fea0003800000 */
.L_x_104:
        /* <DEDUP_REMOVED lines=10> */
.L_x_107:
[----:B------:R-:W-:Y:S05]  /*38a0*/  BSYNC B1 ;  /* 0x0000000000017941 */ /* 0x000fea0003800000 */
.L_x_106:
        /* <DEDUP_REMOVED lines=10> */
.L_x_109:
[----:B------:R-:W-:Y:S05]  /*3950*/  BSYNC B1 ;  /* 0x0000000000017941 */ /* 0x000fea0003800000 */
.L_x_108:
        /* <DEDUP_REMOVED lines=9> */
.L_x_111:
[----:B------:R-:W-:Y:S05]  /*39f0*/  BSYNC B1 ;  /* 0x0000000000017941 */ /* 0x000fea0003800000 */
.L_x_110:
        /* <DEDUP_REMOVED lines=9> */
.L_x_113:
[----:B------:R-:W-:Y:S05]  /*3a90*/  BSYNC B1 ;  /* 0x0000000000017941 */ /* 0x000fea0003800000 */
.L_x_112:
        /* <DEDUP_REMOVED lines=10> */
.L_x_115:
[----:B------:R-:W-:Y:S05]  /*3b40*/  BSYNC B1 ;  /* 0x0000000000017941 */ /* 0x000fea0003800000 */
.L_x_114:
        /* <DEDUP_REMOVED lines=10> */
.L_x_117:
[----:B------:R-:W-:Y:S05]  /*3bf0*/  BSYNC B1 ;  /* 0x0000000000017941 */ /* 0x000fea0003800000 */
.L_x_116:
        /* <DEDUP_REMOVED lines=9> */
.L_x_119:
[----:B------:R-:W-:Y:S05]  /*3c90*/  BSYNC B1 ;  /* 0x0000000000017941 */ /* 0x000fea0003800000 */
.L_x_118:
        /* <DEDUP_REMOVED lines=9> */
.L_x_121:
[----:B------:R-:W-:Y:S05]  /*3d30*/  BSYNC B1 ;  /* 0x0000000000017941 */ /* 0x000fea0003800000 */
.L_x_120:
        /* <DEDUP_REMOVED lines=10> */
.L_x_123:
[----:B------:R-:W-:Y:S05]  /*3de0*/  BSYNC B1 ;  /* 0x0000000000017941 */ /* 0x000fea0003800000 */
.L_x_122:
        /* <DEDUP_REMOVED lines=10> */
.L_x_125:
[----:B------:R-:W-:Y:S05]  /*3e90*/  BSYNC B1 ;  /* 0x0000000000017941 */ /* 0x000fea0003800000 */
.L_x_124:
        /* <DEDUP_REMOVED lines=9> */
.L_x_127:
[----:B------:R-:W-:Y:S05]  /*3f30*/  BSYNC B1 ;  /* 0x0000000000017941 */ /* 0x000fea0003800000 */
.L_x_126:
        /* <DEDUP_REMOVED lines=9> */
.L_x_129:
[----:B------:R-:W-:Y:S05]  /*3fd0*/  BSYNC B1 ;  /* 0x0000000000017941 */ /* 0x000fea0003800000 */
.L_x_128:
        /* <DEDUP_REMOVED lines=10> */
.L_x_131:
[----:B------:R-:W-:Y:S05]  /*4080*/  BSYNC B1 ;  /* 0x0000000000017941 */ /* 0x000fea0003800000 */
.L_x_130:
        /* <DEDUP_REMOVED lines=10> */
.L_x_133:
[----:B------:R-:W-:Y:S05]  /*4130*/  BSYNC B1 ;  /* 0x0000000000017941 */ /* 0x000fea0003800000 */
.L_x_132:
        /* <DEDUP_REMOVED lines=9> */
.L_x_135:
[----:B------:R-:W-:Y:S05]  /*41d0*/  BSYNC B1 ;  /* 0x0000000000017941 */ /* 0x000fea0003800000 */
.L_x_134:
        /* <DEDUP_REMOVED lines=9> */
.L_x_137:
[----:B------:R-:W-:Y:S05]  /*4270*/  BSYNC B1 ;  /* 0x0000000000017941 */ /* 0x000fea0003800000 */
.L_x_136:
        /* <DEDUP_REMOVED lines=10> */
.L_x_139:
[----:B------:R-:W-:Y:S05]  /*4320*/  BSYNC B1 ;  /* 0x0000000000017941 */ /* 0x000fea0003800000 */
.L_x_138:
        /* <DEDUP_REMOVED lines=10> */
.L_x_141:
[----:B------:R-:W-:Y:S05]  /*43d0*/  BSYNC B1 ;  /* 0x0000000000017941 */ /* 0x000fea0003800000 */
.L_x_140:
        /* <DEDUP_REMOVED lines=9> */
.L_x_143:
[----:B------:R-:W-:Y:S05]  /*4470*/  BSYNC B1 ;  /* 0x0000000000017941 */ /* 0x000fea0003800000 */
.L_x_142:
        /* <DEDUP_REMOVED lines=9> */
.L_x_145:
[----:B------:R-:W-:Y:S05]  /*4510*/  BSYNC B1 ;  /* 0x0000000000017941 */ /* 0x000fea0003800000 */
.L_x_144:
        /* <DEDUP_REMOVED lines=10> */
.L_x_147:
[----:B------:R-:W-:Y:S05]  /*45c0*/  BSYNC B1 ;  /* 0x0000000000017941 */ /* 0x000fea0003800000 */
.L_x_146:
        /* <DEDUP_REMOVED lines=10> */
.L_x_149:
[----:B------:R-:W-:Y:S05]  /*4670*/  BSYNC B1 ;  /* 0x0000000000017941 */ /* 0x000fea0003800000 */
.L_x_148:
        /* <DEDUP_REMOVED lines=9> */
.L_x_151:
[----:B------:R-:W-:Y:S05]  /*4710*/  BSYNC B1 ;  /* 0x0000000000017941 */ /* 0x000fea0003800000 */
.L_x_150:
        /* <DEDUP_REMOVED lines=9> */
.L_x_153:
[----:B------:R-:W-:Y:S05]  /*47b0*/  BSYNC B1 ;  /* 0x0000000000017941 */ /* 0x000fea0003800000 */
.L_x_152:
        /* <DEDUP_REMOVED lines=10> */
.L_x_155:
[----:B------:R-:W-:Y:S05]  /*4860*/  BSYNC B1 ;  /* 0x0000000000017941 */ /* 0x000fea0003800000 */
.L_x_154:
        /* <DEDUP_REMOVED lines=10> */
.L_x_157:
[----:B------:R-:W-:Y:S05]  /*4910*/  BSYNC B1 ;  /* 0x0000000000017941 */ /* 0x000fea0003800000 */
.L_x_156:
        /* <DEDUP_REMOVED lines=9> */
.L_x_159:
[----:B------:R-:W-:Y:S05]  /*49b0*/  BSYNC B1 ;  /* 0x0000000000017941 */ /* 0x000fea0003800000 */
.L_x_158:
        /* <DEDUP_REMOVED lines=9> */
.L_x_161:
[----:B------:R-:W-:Y:S05]  /*4a50*/  BSYNC B1 ;  /* 0x0000000000017941 */ /* 0x000fea0003800000 */
.L_x_160:
        /* <DEDUP_REMOVED lines=10> */
.L_x_163:
[----:B------:R-:W-:Y:S05]  /*4b00*/  BSYNC B1 ;  /* 0x0000000000017941 */ /* 0x000fea0003800000 */
.L_x_162:
        /* <DEDUP_REMOVED lines=10> */
.L_x_165:
[----:B------:R-:W-:Y:S05]  /*4bb0*/  BSYNC B1 ;  /* 0x0000000000017941 */ /* 0x000fea0003800000 */
.L_x_164:
        /* <DEDUP_REMOVED lines=9> */
.L_x_167:
[----:B------:R-:W-:Y:S05]  /*4c50*/  BSYNC B1 ;  /* 0x0000000000017941 */ /* 0x000fea0003800000 */
.L_x_166:
        /* <DEDUP_REMOVED lines=9> */
.L_x_169:
[----:B------:R-:W-:Y:S05]  /*4cf0*/  BSYNC B1 ;  /* 0x0000000000017941 */ /* 0x000fea0003800000 */
.L_x_168:
        /* <DEDUP_REMOVED lines=10> */
.L_x_171:
[----:B------:R-:W-:Y:S05]  /*4da0*/  BSYNC B1 ;  /* 0x0000000000017941 */ /* 0x000fea0003800000 */
.L_x_170:
        /* <DEDUP_REMOVED lines=10> */
.L_x_173:
[----:B------:R-:W-:Y:S05]  /*4e50*/  BSYNC B1 ;  /* 0x0000000000017941 */ /* 0x000fea0003800000 */
.L_x_172:
        /* <DEDUP_REMOVED lines=9> */
.L_x_175:
[----:B------:R-:W-:Y:S05]  /*4ef0*/  BSYNC B1 ;  /* 0x0000000000017941 */ /* 0x000fea0003800000 */
.L_x_174:
        /* <DEDUP_REMOVED lines=9> */
.L_x_177:
[----:B------:R-:W-:Y:S05]  /*4f90*/  BSYNC B1 ;  /* 0x0000000000017941 */ /* 0x000fea0003800000 */
.L_x_176:
        /* <DEDUP_REMOVED lines=10> */
.L_x_179:
[----:B------:R-:W-:Y:S05]  /*5040*/  BSYNC B1 ;  /* 0x0000000000017941 */ /* 0x000fea0003800000 */
.L_x_178:
        /* <DEDUP_REMOVED lines=10> */
.L_x_181:
[----:B------:R-:W-:Y:S05]  /*50f0*/  BSYNC B1 ;  /* 0x0000000000017941 */ /* 0x000fea0003800000 */
.L_x_180:
        /* <DEDUP_REMOVED lines=9> */
.L_x_183:
[----:B------:R-:W-:Y:S05]  /*5190*/  BSYNC B1 ;  /* 0x0000000000017941 */ /* 0x000fea0003800000 */
.L_x_182:
        /* <DEDUP_REMOVED lines=9> */
.L_x_185:
[----:B------:R-:W-:Y:S05]  /*5230*/  BSYNC B1 ;  /* 0x0000000000017941 */ /* 0x000fea0003800000 */
.L_x_184:
        /* <DEDUP_REMOVED lines=10> */
.L_x_187:
[----:B------:R-:W-:Y:S05]  /*52e0*/  BSYNC B1 ;  /* 0x0000000000017941 */ /* 0x000fea0003800000 */
.L_x_186:
        /* <DEDUP_REMOVED lines=10> */
.L_x_189:
[----:B------:R-:W-:Y:S05]  /*5390*/  BSYNC B1 ;  /* 0x0000000000017941 */ /* 0x000fea0003800000 */
.L_x_188:
        /* <DEDUP_REMOVED lines=9> */
.L_x_191:
[----:B------:R-:W-:Y:S05]  /*5430*/  BSYNC B1 ;  /* 0x0000000000017941 */ /* 0x000fea0003800000 */
.L_x_190:
        /* <DEDUP_REMOVED lines=9> */
.L_x_193:
[----:B------:R-:W-:Y:S05]  /*54d0*/  BSYNC B1 ;  /* 0x0000000000017941 */ /* 0x000fea0003800000 */
.L_x_192:
        /* <DEDUP_REMOVED lines=10> */
.L_x_195:
[----:B------:R-:W-:Y:S05]  /*5580*/  BSYNC B1 ;  /* 0x0000000000017941 */ /* 0x000fea0003800000 */
.L_x_194:
        /* <DEDUP_REMOVED lines=10> */
.L_x_197:
[----:B------:R-:W-:Y:S05]  /*5630*/  BSYNC B1 ;  /* 0x0000000000017941 */ /* 0x000fea0003800000 */
.L_x_196:
        /* <DEDUP_REMOVED lines=9> */
.L_x_199:
[----:B------:R-:W-:Y:S05]  /*56d0*/  BSYNC B1 ;  /* 0x0000000000017941 */ /* 0x000fea0003800000 */
.L_x_198:
        /* <DEDUP_REMOVED lines=9> */
.L_x_201:
[----:B------:R-:W-:Y:S05]  /*5770*/  BSYNC B1 ;  /* 0x0000000000017941 */ /* 0x000fea0003800000 */
.L_x_200:
        /* <DEDUP_REMOVED lines=10> */
.L_x_203:
[----:B------:R-:W-:Y:S05]  /*5820*/  BSYNC B1 ;  /* 0x0000000000017941 */ /* 0x000fea0003800000 */
.L_x_202:
        /* <DEDUP_REMOVED lines=10> */
.L_x_205:
[----:B------:R-:W-:Y:S05]  /*58d0*/  BSYNC B1 ;  /* 0x0000000000017941 */ /* 0x000fea0003800000 */
.L_x_204:
        /* <DEDUP_REMOVED lines=9> */
.L_x_207:
[----:B------:R-:W-:Y:S05]  /*5970*/  BSYNC B1 ;  /* 0x0000000000017941 */ /* 0x000fea0003800000 */
.L_x_206:
        /* <DEDUP_REMOVED lines=9> */
.L_x_209:
[----:B------:R-:W-:Y:S05]  /*5a10*/  BSYNC B1 ;  /* 0x0000000000017941 */ /* 0x000fea0003800000 */
.L_x_208:
        /* <DEDUP_REMOVED lines=10> */
.L_x_211:
[----:B------:R-:W-:Y:S05]  /*5ac0*/  BSYNC B1 ;  /* 0x0000000000017941 */ /* 0x000fea0003800000 */
.L_x_210:
        /* <DEDUP_REMOVED lines=10> */
.L_x_213:
[----:B------:R-:W-:Y:S05]  /*5b70*/  BSYNC B1 ;  /* 0x0000000000017941 */ /* 0x000fea0003800000 */
.L_x_212:
        /* <DEDUP_REMOVED lines=9> */
.L_x_215:
[----:B------:R-:W-:Y:S05]  /*5c10*/  BSYNC B1 ;  /* 0x0000000000017941 */ /* 0x000fea0003800000 */
.L_x_214:
        /* <DEDUP_REMOVED lines=9> */
.L_x_217:
[----:B------:R-:W-:Y:S05]  /*5cb0*/  BSYNC B1 ;  /* 0x0000000000017941 */ /* 0x000fea0003800000 */
.L_x_216:
        /* <DEDUP_REMOVED lines=10> */
.L_x_219:
[----:B------:R-:W-:Y:S05]  /*5d60*/  BSYNC B1 ;  /* 0x0000000000017941 */ /* 0x000fea0003800000 */
.L_x_218:
        /* <DEDUP_REMOVED lines=10> */
.L_x_221:
[----:B------:R-:W-:Y:S05]  /*5e10*/  BSYNC B1 ;  /* 0x0000000000017941 */ /* 0x000fea0003800000 */
.L_x_220:
        /* <DEDUP_REMOVED lines=9> */
.L_x_223:
[----:B------:R-:W-:Y:S05]  /*5eb0*/  BSYNC B1 ;  /* 0x0000000000017941 */ /* 0x000fea0003800000 */
.L_x_222:
        /* <DEDUP_REMOVED lines=9> */
.L_x_225:
[----:B------:R-:W-:Y:S05]  /*5f50*/  BSYNC B1 ;  /* 0x0000000000017941 */ /* 0x000fea0003800000 */
.L_x_224:
        /* <DEDUP_REMOVED lines=10> */
.L_x_227:
[----:B------:R-:W-:Y:S05]  /*6000*/  BSYNC B1 ;  /* 0x0000000000017941 */ /* 0x000fea0003800000 */
.L_x_226:
        /* <DEDUP_REMOVED lines=10> */
.L_x_229:
[----:B------:R-:W-:Y:S05]  /*60b0*/  BSYNC B1 ;  /* 0x0000000000017941 */ /* 0x000fea0003800000 */
.L_x_228:
        /* <DEDUP_REMOVED lines=9> */
.L_x_231:
[----:B------:R-:W-:Y:S05]  /*6150*/  BSYNC B1 ;  /* 0x0000000000017941 */ /* 0x000fea0003800000 */
.L_x_230:
        /* <DEDUP_REMOVED lines=9> */
.L_x_233:
[----:B------:R-:W-:Y:S05]  /*61f0*/  BSYNC B1 ;  /* 0x0000000000017941 */ /* 0x000fea0003800000 */
.L_x_232:
        /* <DEDUP_REMOVED lines=10> */
.L_x_235:
[----:B------:R-:W-:Y:S05]  /*62a0*/  BSYNC B1 ;  /* 0x0000000000017941 */ /* 0x000fea0003800000 */
.L_x_234:
        /* <DEDUP_REMOVED lines=10> */
.L_x_237:
[----:B------:R-:W-:Y:S05]  /*6350*/  BSYNC B1 ;  /* 0x0000000000017941 */ /* 0x000fea0003800000 */
.L_x_236:
        /* <DEDUP_REMOVED lines=9> */
.L_x_239:
[----:B------:R-:W-:Y:S05]  /*63f0*/  BSYNC B1 ;  /* 0x0000000000017941 */ /* 0x000fea0003800000 */
.L_x_238:
        /* <DEDUP_REMOVED lines=9> */
.L_x_241:
[----:B------:R-:W-:Y:S05]  /*6490*/  BSYNC B1 ;  /* 0x0000000000017941 */ /* 0x000fea0003800000 */
.L_x_240:
        /* <DEDUP_REMOVED lines=10> */
.L_x_243:
[----:B------:R-:W-:Y:S05]  /*6540*/  BSYNC B1 ;  /* 0x0000000000017941 */ /* 0x000fea0003800000 */
.L_x_242:
        /* <DEDUP_REMOVED lines=10> */
.L_x_245:
[----:B------:R-:W-:Y:S05]  /*65f0*/  BSYNC B1 ;  /* 0x0000000000017941 */ /* 0x000fea0003800000 */
.L_x_244:
        /* <DEDUP_REMOVED lines=9> */
.L_x_247:
[----:B------:R-:W-:Y:S05]  /*6690*/  BSYNC B1 ;  /* 0x0000000000017941 */ /* 0x000fea0003800000 */
.L_x_246:
        /* <DEDUP_REMOVED lines=9> */
.L_x_249:
[----:B------:R-:W-:Y:S05]  /*6730*/  BSYNC B1 ;  /* 0x0000000000017941 */ /* 0x000fea0003800000 */
.L_x_248:
        /* <DEDUP_REMOVED lines=10> */
.L_x_251:
[----:B------:R-:W-:Y:S05]  /*67e0*/  BSYNC B1 ;  /* 0x0000000000017941 */ /* 0x000fea0003800000 */
.L_x_250:
        /* <DEDUP_REMOVED lines=10> */
.L_x_253:
[----:B------:R-:W-:Y:S05]  /*6890*/  BSYNC B1 ;  /* 0x0000000000017941 */ /* 0x000fea0003800000 */
.L_x_252:
        /* <DEDUP_REMOVED lines=9> */
.L_x_255:
[----:B------:R-:W-:Y:S05]  /*6930*/  BSYNC B1 ;  /* 0x0000000000017941 */ /* 0x000fea0003800000 */
.L_x_254:
        /* <DEDUP_REMOVED lines=9> */
.L_x_257:
[----:B------:R-:W-:Y:S05]  /*69d0*/  BSYNC B1 ;  /* 0x0000000000017941 */ /* 0x000fea0003800000 */
.L_x_256:
        /* <DEDUP_REMOVED lines=10> */
.L_x_259:
[----:B------:R-:W-:Y:S05]  /*6a80*/  BSYNC B1 ;  /* 0x0000000000017941 */ /* 0x000fea0003800000 */
.L_x_258:
        /* <DEDUP_REMOVED lines=10> */
.L_x_261:
[----:B------:R-:W-:Y:S05]  /*6b30*/  BSYNC B1 ;  /* 0x0000000000017941 */ /* 0x000fea0003800000 */
.L_x_260:
        /* <DEDUP_REMOVED lines=9> */
.L_x_263:
[----:B------:R-:W-:Y:S05]  /*6bd0*/  BSYNC B1 ;  /* 0x0000000000017941 */ /* 0x000fea0003800000 */
.L_x_262:
        /* <DEDUP_REMOVED lines=9> */
.L_x_265:
[----:B------:R-:W-:Y:S05]  /*6c70*/  BSYNC B1 ;  /* 0x0000000000017941 */ /* 0x000fea0003800000 */
.L_x_264:
        /* <DEDUP_REMOVED lines=10> */
.L_x_267:
[----:B------:R-:W-:Y:S05]  /*6d20*/  BSYNC B1 ;  /* 0x0000000000017941 */ /* 0x000fea0003800000 */
.L_x_266:
        /* <DEDUP_REMOVED lines=10> */
.L_x_269:
[----:B------:R-:W-:Y:S05]  /*6dd0*/  BSYNC B1 ;  /* 0x0000000000017941 */ /* 0x000fea0003800000 */
.L_x_268:
        /* <DEDUP_REMOVED lines=9> */
.L_x_271:
[----:B------:R-:W-:Y:S05]  /*6e70*/  BSYNC B1 ;  /* 0x0000000000017941 */ /* 0x000fea0003800000 */
.L_x_270:
        /* <DEDUP_REMOVED lines=9> */
.L_x_273:
[----:B------:R-:W-:Y:S05]  /*6f10*/  BSYNC B1 ;  /* 0x0000000000017941 */ /* 0x000fea0003800000 */
.L_x_272:
        /* <DEDUP_REMOVED lines=10> */
.L_x_275:
[----:B------:R-:W-:Y:S05]  /*6fc0*/  BSYNC B1 ;  /* 0x0000000000017941 */ /* 0x000fea0003800000 */
.L_x_274:
        /* <DEDUP_REMOVED lines=10> */
.L_x_277:
[----:B------:R-:W-:Y:S05]  /*7070*/  BSYNC B1 ;  /* 0x0000000000017941 */ /* 0x000fea0003800000 */
.L_x_276:
[----:B01--45:R-:W-:Y:S01]  /*7080*/  HADD2.F32 R6, -RZ, R152.H0_H0 ;  /* 0x20000098ff067230 */ /* 0x033fe20000004100 */
        /* <DEDUP_REMOVED lines=8> */
.L_x_279:
[----:B------:R-:W-:Y:S05]  /*7110*/  BSYNC B1 ;  /* 0x0000000000017941 */ /* 0x000fea0003800000 */
.L_x_278:
[----:B0-2--5:R-:W-:Y:S01]  /*7120*/  HADD2.F32 R4, -RZ, R152.H0_H0 ;  /* 0x20000098ff047230 */ /* 0x025fe20000004100 */
[----:B------:R-:W-:Y:S01]  /*7130*/  ISETP.GT.AND P0, PT, R0, 0x8, P0 ;  /* 0x000000080000780c */ /* 0x000fe20000704270 */
[----:B------:R-:W-:Y:S01]  /*7140*/  @P1 IMAD.MOV.U32 R5, RZ, RZ, R11 ;  /* 0x000000ffff051224 */ /* 0x000fe200078e000b */
[----:B------:R-:W-:Y:S02]  /*7150*/  BSSY B1, `(.L_x_280) ;  /* 0x0000008000017945 */ /* 0x000fe40003800000 */
[----:B------:R-:W-:Y:S01]  /*7160*/  FMUL R3, R4, R155 ;  /* 0x0000009b04037220 */ /* 0x000fe20000400000 */
[----:B------:R-:W-:-:S03]  /*7170*/  @P1 IMAD.MOV.U32 R4, RZ, RZ, R10 ;  /* 0x000000ffff041224 */ /* 0x000fc600078e000a */
[----:B------:R-:W-:-:S05]  /*7180*/  FFMA R3, R150, R154, R3 ;  /* 0x0000009a96037223 */ /* 0x000fca0000000003 */
[----:B------:R-:W-:-:S05]  /*7190*/  F2FP.F16.F32.PACK_AB R3, RZ, R3 ;  /* 0x00000003ff03723e */ /* 0x000fca00000000ff */
[----:B------:R0:W-:Y:S01]  /*71a0*/  @P1 STG.E.U16 desc[UR36][R4.64+0x1f0], R3 ;  /* 0x0001f00304001986 */ /* 0x0001e2000c101524 */
[----:B------:R-:W-:Y:S05]  /*71b0*/  @!P0 BRA `(.L_x_281) ;  /* 0x0000000000048947 */ /* 0x000fea0003800000 */
[----:B------:R2:W5:Y:S02]  /*71c0*/  LDG.E.LTC128B.U16 R152, desc[UR36][R8.64+0x1f2] ;  /* 0x0001f22408987981 */ /* 0x000564000c1e1520 */
.L_x_281:
[----:B------:R-:W-:Y:S05]  /*71d0*/  BSYNC B1 ;  /* 0x0000000000017941 */ /* 0x000fea0003800000 */
.L_x_280:
[----:B------:R-:W-:Y:S05]  /*71e0*/  @!P0 BRA `(.L_x_282) ;  /* 0x0000002400308947 */ /* 0x000fea0003800000 */
[----:B-----5:R-:W-:-:S05]  /*71f0*/  HADD2.F32 R152, -RZ, R152.H0_H0 ;  /* 0x20000098ff987230 */ /* 0x020fca0000004100 */
[----:B------:R-:W-:-:S04]  /*7200*/  FMUL R152, R152, R155 ;  /* 0x0000009b98987220 */ /* 0x000fc80000400000 */
[----:B------:R-:W-:-:S05]  /*7210*/  FFMA R152, R151, R154, R152 ;  /* 0x0000009a97987223 */ /* 0x000fca0000000098 */
[----:B------:R-:W-:-:S05]  /*7220*/  F2FP.F16.F32.PACK_AB R152, RZ, R152 ;  /* 0x00000098ff98723e */ /* 0x000fca00000000ff */
[----:B------:R4:W-:Y:S01]  /*7230*/  STG.E.U16 desc[UR36][R10.64+0x1f2], R152 ;  /* 0x0001f2980a007986 */ /* 0x0009e2000c101524 */
[----:B------:R-:W-:Y:S05]  /*7240*/  BRA `(.L_x_282) ;  /* 0x0000002400187947 */ /* 0x000fea0003800000 */
.L_x_29:
[----:B------:R-:W-:Y:S01]  /*7250*/  ISETP.GT.AND P0, PT, R3, 0x1, PT ;  /* 0x000000010300780c */ /* 0x000fe20003f04270 */
[----:B------:R-:W-:Y:S01]  /*7260*/  ULDC.64 UR4, c[0x0][0x5c0] ;  /* 0x0001700000047ab9 */ /* 0x000fe20000000a00 */
[-C--:B------:R-:W-:Y:S01]  /*7270*/  FMUL R24, R24, R154.reuse ;  /* 0x0000009a18187220 */ /* 0x080fe20000400000 */
[-C--:B------:R-:W-:Y:S01]  /*7280*/  FMUL R25, R25, R154.reuse ;  /* 0x0000009a19197220 */ /* 0x080fe20000400000 */
[----:B------:R-:W-:Y:S01]  /*7290*/  ISETP.GT.AND P3, PT, R0, RZ, P0 ;  /* 0x000000ff0000720c */ /* 0x000fe20000764270 */
[-C--:B------:R-:W-:Y:S01]  /*72a0*/  FMUL R26, R26, R154.reuse ;  /* 0x0000009a1a1a7220 */ /* 0x080fe20000400000 */
[----:B------:R-:W-:Y:S01]  /*72b0*/  LEA R4, P4, R160, UR4, 0x1 ;  /* 0x00000004a0047c11 */ /* 0x000fe2000f8808ff */
[----:B------:R-:W-:Y:S01]  /*72c0*/  FMUL R27, R27, R154 ;  /* 0x0000009a1b1b7220 */ /* 0x000fe20000400000 */
[----:B------:R-:W-:Y:S01]  /*72d0*/  F2FP.F16.F32.PACK_AB R24, RZ, R24 ;  /* 0x00000018ff18723e */ /* 0x000fe200000000ff */
[-C--:B------:R-:W-:Y:S01]  /*72e0*/  FMUL R28, R28, R154.reuse ;  /* 0x0000009a1c1c7220 */ /* 0x080fe20000400000 */
[----:B------:R-:W-:Y:S01]  /*72f0*/  LEA.HI.X R5, R160, UR5, R169, 0x1, P4 ;  /* 0x00000005a0057c11 */ /* 0x000fe2000a0f0ca9 */
[-C--:B------:R-:W-:Y:S01]  /*7300*/  FMUL R29, R29, R154.reuse ;  /* 0x0000009a1d1d7220 */ /* 0x080fe20000400000 */
[----:B------:R-:W-:Y:S01]  /*7310*/  F2FP.F16.F32.PACK_AB R25, RZ, R25 ;  /* 0x00000019ff19723e */ /* 0x000fe200000000ff */
[-C--:B------:R-:W-:Y:S01]  /*7320*/  FMUL R30, R30, R154.reuse ;  /* 0x0000009a1e1e7220 */ /* 0x080fe20000400000 */
[----:B------:R-:W-:Y:S01]  /*7330*/  SHF.L.U64.HI R11, R10, 0x4, R11 ;  /* 0x000000040a0b7819 */ /* 0x000fe2000001020b */
[----:B------:R-:W-:Y:S01]  /*7340*/  @P1 STG.E.U16 desc[UR36][R4.64], R24 ;  /* 0x0000001804001986 */ /* 0x000fe2000c101524 */
[----:B------:R-:W-:Y:S01]  /*7350*/  ISETP.GT.AND P1, PT, R3, 0x8, PT ;  /* 0x000000080300780c */ /* 0x000fe20003f24270 */
[----:B------:R-:W-:Y:S01]  /*7360*/  FMUL R31, R31, R154 ;  /* 0x0000009a1f1f7220 */ /* 0x000fe20000400000 */
[----:B------:R-:W-:Y:S01]  /*7370*/  ISETP.GT.AND P4, PT, R0, 0x8, P0 ;  /* 0x000000080000780c */ /* 0x000fe20000784270 */
[----:B------:R-:W-:Y:S01]  /*7380*/  @P3 STG.E.U16 desc[UR36][R4.64+0x2], R25 ;  /* 0x0000021904003986 */ /* 0x000fe2000c101524 */
[----:B------:R-:W-:Y:S01]  /*7390*/  LEA R6, P3, R10, R4, 0x4 ;  /* 0x000000040a067211 */ /* 0x000fe200078620ff */
[-C--:B------:R-:W-:Y:S01]  /*73a0*/  FMUL R32, R32, R154.reuse ;  /* 0x0000009a20207220 */ /* 0x080fe20000400000 */
[C---:B------:R-:W-:Y:S01]  /*73b0*/  ISETP.GT.AND P2, PT, R0.reuse, 0x8, P2 ;  /* 0x000000080000780c */ /* 0x040fe20001744270 */
[-C--:B------:R-:W-:Y:S01]  /*73c0*/  FMUL R33, R33, R154.reuse ;  /* 0x0000009a21217220 */ /* 0x080fe20000400000 */
[----:B------:R-:W-:Y:S01]  /*73d0*/  ISETP.GT.AND P0, PT, R3, 0x9, PT ;  /* 0x000000090300780c */ /* 0x000fe20003f04270 */
[----:B------:R-:W-:Y:S01]  /*73e0*/  IMAD.X R7, R11, 0x1, R5, P3 ;  /* 0x000000010b077824 */ /* 0x000fe200018e0605 */
[----:B------:R-:W-:Y:S01]  /*73f0*/  ISETP.GT.AND P5, PT, R0, RZ, P1 ;  /* 0x000000ff0000720c */ /* 0x000fe20000fa4270 */
[-C--:B------:R-:W-:Y:S01]  /*7400*/  FMUL R34, R34, R154.reuse ;  /* 0x0000009a22227220 */ /* 0x080fe20000400000 */
[----:B------:R-:W-:Y:S01]  /*7410*/  ISETP.GT.AND P3, PT, R0, RZ, P0 ;  /* 0x000000ff0000720c */ /* 0x000fe20000764270 */
[----:B------:R-:W-:Y:S01]  /*7420*/  FMUL R35, R35, R154 ;  /* 0x0000009a23237220 */ /* 0x000fe20000400000 */
[----:B------:R-:W-:Y:S01]  /*7430*/  F2FP.F16.F32.PACK_AB R26, RZ, R26 ;  /* 0x0000001aff1a723e */ /* 0x000fe200000000ff */
[-C--:B------:R-:W-:Y:S01]  /*7440*/  FMUL R36, R36, R154.reuse ;  /* 0x0000009a24247220 */ /* 0x080fe20000400000 */
[----:B------:R-:W-:Y:S01]  /*7450*/  F2FP.F16.F32.PACK_AB R27, RZ, R27 ;  /* 0x0000001bff1b723e */ /* 0x000fe200000000ff */
[----:B------:R-:W-:Y:S01]  /*7460*/  FMUL R37, R37, R154 ;  /* 0x0000009a25257220 */ /* 0x000fe20000400000 */
[----:B------:R-:W-:Y:S01]  /*7470*/  F2FP.F16.F32.PACK_AB R28, RZ, R28 ;  /* 0x0000001cff1c723e */ /* 0x000fe200000000ff */
[----:B------:R-:W-:Y:S01]  /*7480*/  @P2 STG.E.U16 desc[UR36][R6.64], R26 ;  /* 0x0000001a06002986 */ /* 0x000fe2000c101524 */
[----:B------:R-:W-:Y:S01]  /*7490*/  F2FP.F16.F32.PACK_AB R29, RZ, R29 ;  /* 0x0000001dff1d723e */ /* 0x000fe200000000ff */
[-C--:B------:R-:W-:Y:S01]  /*74a0*/  FMUL R38, R38, R154.reuse ;  /* 0x0000009a26267220 */ /* 0x080fe20000400000 */
[C---:B------:R-:W-:Y:S01]  /*74b0*/  ISETP.GT.AND P2, PT, R0.reuse, 0x8, P1 ;  /* 0x000000080000780c */ /* 0x040fe20000f44270 */
[----:B------:R-:W-:Y:S01]  /*74c0*/  @P4 STG.E.U16 desc[UR36][R6.64+0x2], R27 ;  /* 0x0000021b06004986 */ /* 0x000fe2000c101524 */
[----:B------:R-:W-:Y:S01]  /*74d0*/  ISETP.GT.AND P1, PT, R3, 0x10, PT ;  /* 0x000000100300780c */ /* 0x000fe20003f24270 */
[----:B------:R-:W-:Y:S01]  /*74e0*/  FMUL R39, R39, R154 ;  /* 0x0000009a27277220 */ /* 0x000fe20000400000 */
[----:B------:R-:W-:Y:S01]  /*74f0*/  F2FP.F16.F32.PACK_AB R30, RZ, R30 ;  /* 0x0000001eff1e723e */ /* 0x000fe200000000ff */
[----:B------:R-:W-:Y:S01]  /*7500*/  @P5 STG.E.U16 desc[UR36][R4.64+0x10], R28 ;  /* 0x0000101c04005986 */ /* 0x000fe2000c101524 */
[----:B------:R-:W-:Y:S01]  /*7510*/  ISETP.GT.AND P4, PT, R0, RZ, P1 ;  /* 0x000000ff0000720c */ /* 0x000fe20000f84270 */
[-C--:B------:R-:W-:Y:S01]  /*7520*/  FMUL R40, R40, R154.reuse ;  /* 0x0000009a28287220 */ /* 0x080fe20000400000 */
[----:B------:R-:W-:Y:S01]  /*7530*/  F2FP.F16.F32.PACK_AB R31, RZ, R31 ;  /* 0x0000001fff1f723e */ /* 0x000fe200000000ff */
[----:B------:R-:W-:Y:S01]  /*7540*/  @P3 STG.E.U16 desc[UR36][R4.64+0x12], R29 ;  /* 0x0000121d04003986 */ /* 0x000fe2000c101524 */
[----:B------:R-:W-:Y:S01]  /*7550*/  ISETP.GT.AND P3, PT, R0, 0x8, P0 ;  /* 0x000000080000780c */ /* 0x000fe20000764270 */
[----:B------:R-:W-:Y:S01]  /*7560*/  FMUL R41, R41, R154 ;  /* 0x0000009a29297220 */ /* 0x000fe20000400000 */
[----:B------:R-:W-:Y:S01]  /*7570*/  ISETP.GT.AND P0, PT, R3, 0x11, PT ;  /* 0x000000110300780c */ /* 0x000fe20003f04270 */
[----:B------:R-:W-:Y:S01]  /*7580*/  @P2 STG.E.U16 desc[UR36][R6.64+0x10], R30 ;  /* 0x0000101e06002986 */ /* 0x000fe2000c101524 */
[----:B------:R-:W-:Y:S01]  /*7590*/  F2FP.F16.F32.PACK_AB R32, RZ, R32 ;  /* 0x00000020ff20723e */ /* 0x000fe200000000ff */
[-C--:B------:R-:W-:Y:S01]  /*75a0*/  FMUL R42, R42, R154.reuse ;  /* 0x0000009a2a2a7220 */ /* 0x080fe20000400000 */
[C---:B------:R-:W-:Y:S01]  /*75b0*/  ISETP.GT.AND P5, PT, R0.reuse, RZ, P0 ;  /* 0x000000ff0000720c */ /* 0x040fe200007a4270 */
[-C--:B------:R-:W-:Y:S01]  /*75c0*/  FMUL R43, R43, R154.reuse ;  /* 0x0000009a2b2b7220 */ /* 0x080fe20000400000 */
[----:B------:R-:W-:Y:S01]  /*75d0*/  ISETP.GT.AND P2, PT, R0, 0x8, P1 ;  /* 0x000000080000780c */ /* 0x000fe20000f44270 */
[-C--:B------:R-:W-:Y:S01]  /*75e0*/  FMUL R44, R44, R154.reuse ;  /* 0x0000009a2c2c7220 */ /* 0x080fe20000400000 */
[----:B------:R-:W-:Y:S01]  /*75f0*/  ISETP.GT.AND P1, PT, R3, 0x18, PT ;  /* 0x000000180300780c */ /* 0x000fe20003f24270 */
[-C--:B------:R-:W-:Y:S01]  /*7600*/  FMUL R45, R45, R154.reuse ;  /* 0x0000009a2d2d7220 */ /* 0x080fe20000400000 */
[----:B------:R-:W-:Y:S01]  /*7610*/  F2FP.F16.F32.PACK_AB R33, RZ, R33 ;  /* 0x00000021ff21723e */ /* 0x000fe200000000ff */
[----:B------:R-:W-:Y:S01]  /*7620*/  @P3 STG.E.U16 desc[UR36][R6.64+0x12], R31 ;  /* 0x0000121f06003986 */ /* 0x000fe2000c101524 */
[----:B------:R-:W-:Y:S01]  /*7630*/  ISETP.GT.AND P3, PT, R0, 0x8, P0 ;  /* 0x000000080000780c */ /* 0x000fe20000764270 */
[-C--:B------:R-:W-:Y:S01]  /*7640*/  FMUL R46, R46, R154.reuse ;  /* 0x0000009a2e2e7220 */ /* 0x080fe20000400000 */
[----:B------:R-:W-:Y:S01]  /*7650*/  ISETP.GT.AND P0, PT, R3, 0x19, PT ;  /* 0x000000190300780c */ /* 0x000fe20003f04270 */
[----:B------:R-:W-:Y:S01]  /*7660*/  @P4 STG.E.U16 desc[UR36][R4.64+0x20], R32 ;  /* 0x0000202004004986 */ /* 0x000fe2000c101524 */
[C---:B------:R-:W-:Y:S01]  /*7670*/  ISETP.GT.AND P4, PT, R0.reuse, RZ, P1 ;  /* 0x000000ff0000720c */ /* 0x040fe20000f84270 */
[----:B------:R-:W-:Y:S01]  /*7680*/  FMUL R47, R47, R154 ;  /* 0x0000009a2f2f7220 */ /* 0x000fe20000400000 */
[----:B------:R-:W-:Y:S01]  /*7690*/  F2FP.F16.F32.PACK_AB R34, RZ, R34 ;  /* 0x00000022ff22723e */ /* 0x000fe200000000ff */
[----:B------:R-:W-:Y:S01]  /*76a0*/  @P5 STG.E.U16 desc[UR36][R4.64+0x22], R33 ;  /* 0x0000222104005986 */ /* 0x000fe2000c101524 */
[----:B------:R-:W-:Y:S01]  /*76b0*/  ISETP.GT.AND P5, PT, R0, RZ, P0 ;  /* 0x000000ff0000720c */ /* 0x000fe200007a4270 */
[----:B------:R-:W-:Y:S01]  /*76c0*/  FMUL R48, R48, R154 ;  /* 0x0000009a30307220 */ /* 0x000fe20000400000 */
[----:B------:R-:W-:Y:S01]  /*76d0*/  F2FP.F16.F32.PACK_AB R35, RZ, R35 ;  /* 0x00000023ff23723e */ /* 0x000fe200000000ff */
[----:B------:R-:W-:Y:S01]  /*76e0*/  @P2 STG.E.U16 desc[UR36][R6.64+0x20], R34 ;  /* 0x0000202206002986 */ /* 0x000fe2000c101524 */
[----:B------:R-:W-:Y:S01]  /*76f0*/  F2FP.F16.F32.PACK_AB R36, RZ, R36 ;  /* 0x00000024ff24723e */ /* 0x000fe200000000ff */
[-C--:B------:R-:W-:Y:S01]  /*7700*/  FMUL R49, R49, R154.reuse ;  /* 0x0000009a31317220 */ /* 0x080fe20000400000 */
[----:B------:R-:W-:Y:S01]  /*7710*/  ISETP.GT.AND P2, PT, R0, 0x8, P1 ;  /* 0x000000080000780c */ /* 0x000fe20000f44270 */
[----:B------:R-:W-:Y:S01]  /*7720*/  @P3 STG.E.U16 desc[UR36][R6.64+0x22], R35 ;  /* 0x0000222306003986 */ /* 0x000fe2000c101524 */
[----:B------:R-:W-:Y:S01]  /*7730*/  ISETP.GT.AND P1, PT, R3, 0x20, PT ;  /* 0x000000200300780c */ /* 0x000fe20003f24270 */
[-C--:B------:R-:W-:Y:S01]  /*7740*/  FMUL R50, R50, R154.reuse ;  /* 0x0000009a32327220 */ /* 0x080fe20000400000 */
[----:B------:R-:W-:Y:S01]  /*7750*/  F2FP.F16.F32.PACK_AB R37, RZ, R37 ;  /* 0x00000025ff25723e */ /* 0x000fe200000000ff */
[----:B------:R-:W-:Y:S01]  /*7760*/  @P4 STG.E.U16 desc[UR36][R4.64+0x30], R36 ;  /* 0x0000302404004986 */ /* 0x000fe2000c101524 */
[C---:B------:R-:W-:Y:S01]  /*7770*/  ISETP.GT.AND P3, PT, R0.reuse, 0x8, P0 ;  /* 0x000000080000780c */ /* 0x040fe20000764270 */
[-C--:B------:R-:W-:Y:S01]  /*7780*/  FMUL R51, R51, R154.reuse ;  /* 0x0000009a33337220 */ /* 0x080fe20000400000 */
[----:B------:R-:W-:Y:S01]  /*7790*/  ISETP.GT.AND P0, PT, R3, 0x21, PT ;  /* 0x000000210300780c */ /* 0x000fe20003f04270 */
[----:B------:R-:W-:Y:S01]  /*77a0*/  @P5 STG.E.U16 desc[UR36][R4.64+0x32], R37 ;  /* 0x0000322504005986 */ /* 0x000fe2000c101524 */
[----:B------:R-:W-:Y:S01]  /*77b0*/  ISETP.GT.AND P4, PT, R0, RZ, P1 ;  /* 0x000000ff0000720c */ /* 0x000fe20000f84270 */
[----:B------:R-:W-:Y:S01]  /*77c0*/  FMUL R52, R52, R154 ;  /* 0x0000009a34347220 */ /* 0x000fe20000400000 */
[----:B------:R-:W-:Y:S01]  /*77d0*/  F2FP.F16.F32.PACK_AB R38, RZ, R38 ;  /* 0x00000026ff26723e */ /* 0x000fe200000000ff */
[-C--:B------:R-:W-:Y:S01]  /*77e0*/  FMUL R53, R53, R154.reuse ;  /* 0x0000009a35357220 */ /* 0x080fe20000400000 */
        /* <DEDUP_REMOVED lines=325> */
[----:B------:R-:W-:Y:S01]  /*8c40*/  FMUL R151, R151, R154 ;  /* 0x0000009a97977220 */ /* 0x000fe20000400000 */
[----:B------:R-:W-:Y:S01]  /*8c50*/  ISETP.GT.AND P2, PT, R0, 0x8, P1 ;  /* 0x000000080000780c */ /* 0x000fe20000f44270 */
[----:B------:R-:W-:Y:S01]  /*8c60*/  @P3 STG.E.U16 desc[UR36][R6.64+0x132], R103 ;  /* 0x0001326706003986 */ /* 0x000fe2000c101524 */
[----:B------:R-:W-:-:S02]  /*8c70*/  ISETP.GT.AND P1, PT, R3, 0xa8, PT ;  /* 0x000000a80300780c */ /* 0x000fc40003f24270 */
[----:B------:R-:W-:Y:S01]  /*8c80*/  F2FP.F16.F32.PACK_AB R105, RZ, R105 ;  /* 0x00000069ff69723e */ /* 0x000fe200000000ff */
[----:B------:R-:W-:Y:S01]  /*8c90*/  @P4 STG.E.U16 desc[UR36][R4.64+0x140], R104 ;  /* 0x0001406804004986 */ /* 0x000fe2000c101524 */
[C---:B------:R-:W-:Y:S02]  /*8ca0*/  ISETP.GT.AND P3, PT, R0.reuse, 0x8, P0 ;  /* 0x000000080000780c */ /* 0x040fe40000764270 */
[----:B------:R-:W-:Y:S01]  /*8cb0*/  ISETP.GT.AND P0, PT, R3, 0xa9, PT ;  /* 0x000000a90300780c */ /* 0x000fe20003f04270 */
[----:B------:R-:W-:Y:S01]  /*8cc0*/  @P5 STG.E.U16 desc[UR36][R4.64+0x142], R105 ;  /* 0x0001426904005986 */ /* 0x000fe2000c101524 */
[C---:B------:R-:W-:Y:S02]  /*8cd0*/  ISETP.GT.AND P4, PT, R0.reuse, RZ, P1 ;  /* 0x000000ff0000720c */ /* 0x040fe40000f84270 */
[----:B------:R-:W-:Y:S02]  /*8ce0*/  F2FP.F16.F32.PACK_AB R106, RZ, R106 ;  /* 0x0000006aff6a723e */ /* 0x000fe400000000ff */
[----:B------:R-:W-:-:S02]  /*8cf0*/  ISETP.GT.AND P5, PT, R0, RZ, P0 ;  /* 0x000000ff0000720c */ /* 0x000fc400007a4270 */
[----:B------:R-:W-:Y:S01]  /*8d00*/  F2FP.F16.F32.PACK_AB R107, RZ, R107 ;  /* 0x0000006bff6b723e */ /* 0x000fe200000000ff */
[----:B------:R-:W-:Y:S01]  /*8d10*/  @P2 STG.E.U16 desc[UR36][R6.64+0x140], R106 ;  /* 0x0001406a06002986 */ /* 0x000fe2000c101524 */
[----:B------:R-:W-:Y:S02]  /*8d20*/  F2FP.F16.F32.PACK_AB R108, RZ, R108 ;  /* 0x0000006cff6c723e */ /* 0x000fe400000000ff */
[C---:B------:R-:W-:Y:S01]  /*8d30*/  ISETP.GT.AND P2, PT, R0.reuse, 0x8, P1 ;  /* 0x000000080000780c */ /* 0x040fe20000f44270 */
[----:B------:R-:W-:Y:S01]  /*8d40*/  @P3 STG.E.U16 desc[UR36][R6.64+0x142], R107 ;  /* 0x0001426b06003986 */ /* 0x000fe2000c101524 */
[----:B------:R-:W-:Y:S02]  /*8d50*/  ISETP.GT.AND P1, PT, R3, 0xb0, PT ;  /* 0x000000b00300780c */ /* 0x000fe40003f24270 */
[----:B------:R-:W-:Y:S01]  /*8d60*/  F2FP.F16.F32.PACK_AB R109, RZ, R109 ;  /* 0x0000006dff6d723e */ /* 0x000fe200000000ff */
[----:B------:R-:W-:Y:S01]  /*8d70*/  @P4 STG.E.U16 desc[UR36][R4.64+0x150], R108 ;  /* 0x0001506c04004986 */ /* 0x000fe2000c101524 */
[----:B------:R-:W-:-:S02]  /*8d80*/  ISETP.GT.AND P3, PT, R0, 0x8, P0 ;  /* 0x000000080000780c */ /* 0x000fc40000764270 */
[----:B------:R-:W-:Y:S01]  /*8d90*/  ISETP.GT.AND P0, PT, R3, 0xb1, PT ;  /* 0x000000b10300780c */ /* 0x000fe20003f04270 */
[----:B------:R-:W-:Y:S01]  /*8da0*/  @P5 STG.E.U16 desc[UR36][R4.64+0x152], R109 ;  /* 0x0001526d04005986 */ /* 0x000fe2000c101524 */
[C---:B------:R-:W-:Y:S02]  /*8db0*/  ISETP.GT.AND P4, PT, R0.reuse, RZ, P1 ;  /* 0x000000ff0000720c */ /* 0x040fe40000f84270 */
[----:B------:R-:W-:Y:S02]  /*8dc0*/  F2FP.F16.F32.PACK_AB R110, RZ, R110 ;  /* 0x0000006eff6e723e */ /* 0x000fe400000000ff */
[----:B------:R-:W-:Y:S02]  /*8dd0*/  ISETP.GT.AND P5, PT, R0, RZ, P0 ;  /* 0x000000ff0000720c */ /* 0x000fe400007a4270 */
[----:B------:R-:W-:Y:S01]  /*8de0*/  F2FP.F16.F32.PACK_AB R111, RZ, R111 ;  /* 0x0000006fff6f723e */ /* 0x000fe200000000ff */
[----:B------:R-:W-:Y:S01]  /*8df0*/  @P2 STG.E.U16 desc[UR36][R6.64+0x150], R110 ;  /* 0x0001506e06002986 */ /* 0x000fe2000c101524 */
[----:B------:R-:W-:-:S02]  /*8e00*/  F2FP.F16.F32.PACK_AB R112, RZ, R112 ;  /* 0x00000070ff70723e */ /* 0x000fc400000000ff */
[C---:B------:R-:W-:Y:S01]  /*8e10*/  ISETP.GT.AND P2, PT, R0.reuse, 0x8, P1 ;  /* 0x000000080000780c */ /* 0x040fe20000f44270 */
[----:B------:R-:W-:Y:S01]  /*8e20*/  @P3 STG.E.U16 desc[UR36][R6.64+0x152], R111 ;  /* 0x0001526f06003986 */ /* 0x000fe2000c101524 */
[C---:B------:R-:W-:Y:S02]  /*8e30*/  ISETP.GT.AND P1, PT, R3.reuse, 0xb8, PT ;  /* 0x000000b80300780c */ /* 0x040fe40003f24270 */
[----:B------:R-:W-:Y:S01]  /*8e40*/  F2FP.F16.F32.PACK_AB R113, RZ, R113 ;  /* 0x00000071ff71723e */ /* 0x000fe200000000ff */
[----:B------:R-:W-:Y:S01]  /*8e50*/  @P4 STG.E.U16 desc[UR36][R4.64+0x160], R112 ;  /* 0x0001607004004986 */ /* 0x000fe2000c101524 */
[C---:B------:R-:W-:Y:S02]  /*8e60*/  ISETP.GT.AND P3, PT, R0.reuse, 0x8, P0 ;  /* 0x000000080000780c */ /* 0x040fe40000764270 */
[----:B------:R-:W-:Y:S01]  /*8e70*/  ISETP.GT.AND P0, PT, R3, 0xb9, PT ;  /* 0x000000b90300780c */ /* 0x000fe20003f04270 */
[----:B------:R-:W-:Y:S01]  /*8e80*/  @P5 STG.E.U16 desc[UR36][R4.64+0x162], R113 ;  /* 0x0001627104005986 */ /* 0x000fe2000c101524 */
[----:B------:R-:W-:-:S02]  /*8e90*/  ISETP.GT.AND P4, PT, R0, RZ, P1 ;  /* 0x000000ff0000720c */ /* 0x000fc40000f84270 */
[----:B------:R-:W-:Y:S02]  /*8ea0*/  F2FP.F16.F32.PACK_AB R114, RZ, R114 ;  /* 0x00000072ff72723e */ /* 0x000fe400000000ff */
[C---:B------:R-:W-:Y:S02]  /*8eb0*/  ISETP.GT.AND P5, PT, R0.reuse, RZ, P0 ;  /* 0x000000ff0000720c */ /* 0x040fe400007a4270 */
[----:B------:R-:W-:Y:S01]  /*8ec0*/  F2FP.F16.F32.PACK_AB R115, RZ, R115 ;  /* 0x00000073ff73723e */ /* 0x000fe200000000ff */
[----:B------:R-:W-:Y:S01]  /*8ed0*/  @P2 STG.E.U16 desc[UR36][R6.64+0x160], R114 ;  /* 0x0001607206002986 */ /* 0x000fe2000c101524 */
[----:B------:R-:W-:Y:S02]  /*8ee0*/  F2FP.F16.F32.PACK_AB R116, RZ, R116 ;  /* 0x00000074ff74723e */ /* 0x000fe400000000ff */
        /* <DEDUP_REMOVED lines=65> */
[----:B------:R-:W-:Y:S02]  /*9300*/  ISETP.GT.AND P5, PT, R0, RZ, P0 ;  /* 0x000000ff0000720c */ /* 0x000fe400007a4270 */
[----:B------:R-:W-:Y:S02]  /*9310*/  F2FP.F16.F32.PACK_AB R134, RZ, R134 ;  /* 0x00000086ff86723e */ /* 0x000fe400000000ff */
[----:B------:R-:W-:Y:S02]  /*9320*/  F2FP.F16.F32.PACK_AB R135, RZ, R135 ;  /* 0x00000087ff87723e */ /* 0x000fe400000000ff */
[----:B------:R-:W-:Y:S01]  /*9330*/  F2FP.F16.F32.PACK_AB R136, RZ, R136 ;  /* 0x00000088ff88723e */ /* 0x000fe200000000ff */
[----:B------:R-:W-:Y:S01]  /*9340*/  @P2 STG.E.U16 desc[UR36][R6.64+0x1b0], R134 ;  /* 0x0001b08606002986 */ /* 0x000fe2000c101524 */
[----:B------:R-:W-:-:S02]  /*9350*/  F2FP.F16.F32.PACK_AB R137, RZ, R137 ;  /* 0x00000089ff89723e */ /* 0x000fc400000000ff */
[C---:B------:R-:W-:Y:S01]  /*9360*/  ISETP.GT.AND P1, PT, R0.reuse, 0x8, P1 ;  /* 0x000000080000780c */ /* 0x040fe20000f24270 */
[----:B------:R-:W-:Y:S01]  /*9370*/  @P3 STG.E.U16 desc[UR36][R6.64+0x1b2], R135 ;  /* 0x0001b28706003986 */ /* 0x000fe2000c101524 */
[C---:B------:R-:W-:Y:S02]  /*9380*/  ISETP.GT.AND P2, PT, R0.reuse, 0x8, P0 ;  /* 0x000000080000780c */ /* 0x040fe40000744270 */
[C---:B------:R-:W-:Y:S01]  /*9390*/  ISETP.GT.AND P0, PT, R3.reuse, 0xe9, PT ;  /* 0x000000e90300780c */ /* 0x040fe20003f04270 */
[----:B------:R-:W-:Y:S01]  /*93a0*/  @P4 STG.E.U16 desc[UR36][R4.64+0x1c0], R136 ;  /* 0x0001c08804004986 */ /* 0x000fe2000c101524 */
[----:B------:R-:W-:Y:S02]  /*93b0*/  ISETP.GT.AND P4, PT, R3, 0xe8, PT ;  /* 0x000000e80300780c */ /* 0x000fe40003f84270 */
[----:B------:R-:W-:Y:S01]  /*93c0*/  F2FP.F16.F32.PACK_AB R138, RZ, R138 ;  /* 0x0000008aff8a723e */ /* 0x000fe200000000ff */
[----:B------:R-:W-:Y:S01]  /*93d0*/  @P5 STG.E.U16 desc[UR36][R4.64+0x1c2], R137 ;  /* 0x0001c28904005986 */ /* 0x000fe2000c101524 */
[----:B------:R-:W-:-:S02]  /*93e0*/  ISETP.GT.AND P5, PT, R0, RZ, P4 ;  /* 0x000000ff0000720c */ /* 0x000fc400027a4270 */
[----:B------:R-:W-:Y:S01]  /*93f0*/  F2FP.F16.F32.PACK_AB R139, RZ, R139 ;  /* 0x0000008bff8b723e */ /* 0x000fe200000000ff */
[----:B------:R-:W-:Y:S01]  /*9400*/  @P1 STG.E.U16 desc[UR36][R6.64+0x1c0], R138 ;  /* 0x0001c08a06001986 */ /* 0x000fe2000c101524 */
[----:B------:R-:W-:Y:S02]  /*9410*/  F2FP.F16.F32.PACK_AB R140, RZ, R140 ;  /* 0x0000008cff8c723e */ /* 0x000fe400000000ff */
[C---:B------:R-:W-:Y:S01]  /*9420*/  ISETP.GT.AND P3, PT, R0.reuse, RZ, P0 ;  /* 0x000000ff0000720c */ /* 0x040fe20000764270 */
[----:B------:R-:W-:Y:S01]  /*9430*/  @P2 STG.E.U16 desc[UR36][R6.64+0x1c2], R139 ;  /* 0x0001c28b06002986 */ /* 0x000fe2000c101524 */
[C---:B------:R-:W-:Y:S02]  /*9440*/  ISETP.GT.AND P4, PT, R0.reuse, 0x8, P4 ;  /* 0x000000080000780c */ /* 0x040fe40002784270 */
[----:B------:R-:W-:Y:S02]  /*9450*/  F2FP.F16.F32.PACK_AB R141, RZ, R141 ;  /* 0x0000008dff8d723e */ /* 0x000fe400000000ff */
[----:B------:R-:W-:Y:S01]  /*9460*/  F2FP.F16.F32.PACK_AB R142, RZ, R142 ;  /* 0x0000008eff8e723e */ /* 0x000fe200000000ff */
[----:B------:R-:W-:Y:S01]  /*9470*/  @P5 STG.E.U16 desc[UR36][R4.64+0x1d0], R140 ;  /* 0x0001d08c04005986 */ /* 0x000fe2000c101524 */
[----:B------:R-:W-:-:S02]  /*9480*/  ISETP.GT.AND P5, PT, R0, 0x8, P0 ;  /* 0x000000080000780c */ /* 0x000fc400007a4270 */
[----:B------:R-:W-:Y:S02]  /*9490*/  F2FP.F16.F32.PACK_AB R143, RZ, R143 ;  /* 0x0000008fff8f723e */ /* 0x000fe400000000ff */
[C---:B------:R-:W-:Y:S01]  /*94a0*/  ISETP.GT.AND P0, PT, R3.reuse, 0xf1, PT ;  /* 0x000000f10300780c */ /* 0x040fe20003f04270 */
[----:B------:R-:W-:Y:S01]  /*94b0*/  @P3 STG.E.U16 desc[UR36][R4.64+0x1d2], R141 ;  /* 0x0001d28d04003986 */ /* 0x000fe2000c101524 */
[----:B------:R-:W-:Y:S02]  /*94c0*/  ISETP.GT.AND P3, PT, R3, 0xf0, PT ;  /* 0x000000f00300780c */ /* 0x000fe40003f64270 */
[----:B------:R-:W-:Y:S01]  /*94d0*/  F2FP.F16.F32.PACK_AB R144, RZ, R144 ;  /* 0x00000090ff90723e */ /* 0x000fe200000000ff */
[----:B------:R-:W-:Y:S01]  /*94e0*/  @P4 STG.E.U16 desc[UR36][R6.64+0x1d0], R142 ;  /* 0x0001d08e06004986 */ /* 0x000fe2000c101524 */
[C---:B------:R-:W-:Y:S02]  /*94f0*/  ISETP.GT.AND P4, PT, R0.reuse, RZ, P3 ;  /* 0x000000ff0000720c */ /* 0x040fe40001f84270 */
[----:B------:R-:W-:Y:S01]  /*9500*/  F2FP.F16.F32.PACK_AB R145, RZ, R145 ;  /* 0x00000091ff91723e */ /* 0x000fe200000000ff */
[----:B------:R-:W-:Y:S01]  /*9510*/  @P5 STG.E.U16 desc[UR36][R6.64+0x1d2], R143 ;  /* 0x0001d28f06005986 */ /* 0x000fe2000c101524 */
[----:B------:R-:W-:-:S02]  /*9520*/  ISETP.GT.AND P5, PT, R0, RZ, P0 ;  /* 0x000000ff0000720c */ /* 0x000fc400007a4270 */
[C---:B------:R-:W-:Y:S02]  /*9530*/  ISETP.GT.AND P2, PT, R3.reuse, 0xf8, PT ;  /* 0x000000f80300780c */ /* 0x040fe40003f44270 */
[----:B------:R-:W-:Y:S02]  /*9540*/  ISETP.GT.AND P1, PT, R3, 0xf9, PT ;  /* 0x000000f90300780c */ /* 0x000fe40003f24270 */
[C---:B------:R-:W-:Y:S02]  /*9550*/  ISETP.GT.AND P3, PT, R0.reuse, 0x8, P3 ;  /* 0x000000080000780c */ /* 0x040fe40001f64270 */
[C---:B------:R-:W-:Y:S01]  /*9560*/  ISETP.GT.AND P0, PT, R0.reuse, 0x8, P0 ;  /* 0x000000080000780c */ /* 0x040fe20000704270 */
[----:B------:R-:W-:Y:S01]  /*9570*/  @P4 STG.E.U16 desc[UR36][R4.64+0x1e0], R144 ;  /* 0x0001e09004004986 */ /* 0x000fe2000c101524 */
[C---:B------:R-:W-:Y:S02]  /*9580*/  ISETP.GT.AND P4, PT, R0.reuse, RZ, P1 ;  /* 0x000000ff0000720c */ /* 0x040fe40000f84270 */
[----:B------:R-:W-:Y:S01]  /*9590*/  F2FP.F16.F32.PACK_AB R146, RZ, R146 ;  /* 0x00000092ff92723e */ /* 0x000fe200000000ff */
[----:B------:R-:W-:Y:S01]  /*95a0*/  @P5 STG.E.U16 desc[UR36][R4.64+0x1e2], R145 ;  /* 0x0001e29104005986 */ /* 0x000fe2000c101524 */
[----:B------:R-:W-:-:S02]  /*95b0*/  ISETP.GT.AND P5, PT, R0, RZ, P2 ;  /* 0x000000ff0000720c */ /* 0x000fc400017a4270 */
[C---:B------:R-:W-:Y:S02]  /*95c0*/  ISETP.GT.AND P2, PT, R0.reuse, 0x8, P2 ;  /* 0x000000080000780c */ /* 0x040fe40001744270 */
[----:B------:R-:W-:Y:S01]  /*95d0*/  F2FP.F16.F32.PACK_AB R147, RZ, R147 ;  /* 0x00000093ff93723e */ /* 0x000fe200000000ff */
[----:B------:R-:W-:Y:S01]  /*95e0*/  @P3 STG.E.U16 desc[UR36][R6.64+0x1e0], R146 ;  /* 0x0001e09206003986 */ /* 0x000fe2000c101524 */
[----:B------:R-:W-:Y:S02]  /*95f0*/  ISETP.GT.AND P1, PT, R0, 0x8, P1 ;  /* 0x000000080000780c */ /* 0x000fe40000f24270 */
[----:B------:R-:W-:Y:S01]  /*9600*/  F2FP.F16.F32.PACK_AB R148, RZ, R148 ;  /* 0x00000094ff94723e */ /* 0x000fe200000000ff */
[----:B------:R-:W-:Y:S01]  /*9610*/  @P0 STG.E.U16 desc[UR36][R6.64+0x1e2], R147 ;  /* 0x0001e29306000986 */ /* 0x000fe2000c101524 */
[----:B------:R-:W-:Y:S02]  /*9620*/  F2FP.F16.F32.PACK_AB R149, RZ, R149 ;  /* 0x00000095ff95723e */ /* 0x000fe400000000ff */
[----:B------:R-:W-:Y:S01]  /*9630*/  F2FP.F16.F32.PACK_AB R150, RZ, R150 ;  /* 0x00000096ff96723e */ /* 0x000fe200000000ff */
[----:B------:R-:W-:Y:S01]  /*9640*/  @P5 STG.E.U16 desc[UR36][R4.64+0x1f0], R148 ;  /* 0x0001f09404005986 */ /* 0x000fe2000c101524 */
[----:B------:R-:W-:-:S03]  /*9650*/  F2FP.F16.F32.PACK_AB R151, RZ, R151 ;  /* 0x00000097ff97723e */ /* 0x000fc600000000ff */
[----:B------:R0:W-:Y:S02]  /*9660*/  @P4 STG.E.U16 desc[UR36][R4.64+0x1f2], R149 ;  /* 0x0001f29504004986 */ /* 0x0001e4000c101524 */
[----:B0-----:R-:W-:Y:S02]  /*9670*/  @P2 IMAD.MOV.U32 R4, RZ, RZ, R6 ;  /* 0x000000ffff042224 */ /* 0x001fe400078e0006 */
[----:B------:R-:W-:-:S05]  /*9680*/  @P2 IMAD.MOV.U32 R5, RZ, RZ, R7 ;  /* 0x000000ffff052224 */ /* 0x000fca00078e0007 */
[----:B------:R0:W-:Y:S04]  /*9690*/  @P2 STG.E.U16 desc[UR36][R4.64+0x1f0], R150 ;  /* 0x0001f09604002986 */ /* 0x0001e8000c101524 */
[----:B------:R0:W-:Y:S02]  /*96a0*/  @P1 STG.E.U16 desc[UR36][R6.64+0x1f2], R151 ;  /* 0x0001f29706001986 */ /* 0x0001e4000c101524 */
.L_x_282:
[----:B------:R-:W-:Y:S05]  /*96b0*/  BSYNC B0 ;  /* 0x0000000000007941 */ /* 0x000fea0003800000 */
.L_x_28:
[----:B------:R-:W-:Y:S01]  /*96c0*/  ULDC UR4, c[0x0][0xc] ;  /* 0x0000030000047ab9 */ /* 0x000fe20000000800 */
[----:B------:R-:W-:Y:S01]  /*96d0*/  ULDC UR5, c[0x0][0x10] ;  /* 0x0000040000057ab9 */ /* 0x000fe20000000800 */
[----:B0-----:R-:W0:Y:S01]  /*96e0*/  LDC R3, c[0x0][0x14] ;  /* 0x00000500ff037b82 */ /* 0x001e220000000800 */
[----:B------:R-:W-:Y:S01]  /*96f0*/  UIMAD.WIDE.U32 UR4, UR4, UR5, URZ ;  /* 0x00000005040472a5 */ /* 0x000fe2000f8e003f */
[----:B------:R-:W-:Y:S01]  /*9700*/  PRMT R0, RZ, 0x7610, R0 ;  /* 0x00007610ff007816 */ /* 0x000fe20000000000 */
[----:B----45:R-:W-:Y:S02]  /*9710*/  IMAD.MOV.U32 R152, RZ, RZ, -0x1 ;  /* 0xffffffffff987424 */ /* 0x030fe400078e00ff */
[----:B------:R-:W-:Y:S02]  /*9720*/  IMAD.MOV.U32 R23, RZ, RZ, -0x1 ;  /* 0xffffffffff177424 */ /* 0x000fe400078e00ff */
[----:B0-----:R-:W-:-:S04]  /*9730*/  IMAD.WIDE.U32 R16, R3, UR4, R16 ;  /* 0x0000000403107c25 */ /* 0x001fc8000f8e0010 */
[----:B------:R-:W-:Y:S01]  /*9740*/  IMAD R3, R3, UR5, RZ ;  /* 0x0000000503037c24 */ /* 0x000fe2000f8e02ff */
[----:B------:R-:W-:Y:S02]  /*9750*/  ULDC.64 UR4, c[0x0][0x650] ;  /* 0x0001940000047ab9 */ /* 0x000fe40000000a00 */
[----:B------:R-:W-:Y:S01]  /*9760*/  ISETP.GE.U32.AND P0, PT, R16, UR4, PT ;  /* 0x0000000410007c0c */ /* 0x000fe2000bf06070 */
[----:B------:R-:W-:-:S05]  /*9770*/  IMAD.IADD R17, R17, 0x1, R3 ;  /* 0x0000000111117824 */ /* 0x000fca00078e0203 */
[----:B------:R-:W-:-:S13]  /*9780*/  ISETP.GE.U32.AND.EX P0, PT, R17, UR5, PT, P0 ;  /* 0x0000000511007c0c */ /* 0x000fda000bf06100 */
[----:B------:R-:W-:Y:S05]  /*9790*/  @P0 BRA `(.L_x_283) ;  /* 0x0000000400640947 */ /* 0x000fea0003800000 */
[----:B------:R-:W0:Y:S01]  /*97a0*/  S2R R12, SR_CTAID.X ;  /* 0x00000000000c7919 */ /* 0x000e220000002500 */
[----:B------:R-:W4:Y:S01]  /*97b0*/  LDC.64 R10, c[0x0][0x628] ;  /* 0x00018a00ff0a7b82 */ /* 0x000f220000000a00 */
[----:B------:R-:W-:Y:S01]  /*97c0*/  ULDC UR4, c[0x0][0x150] ;  /* 0x0000540000047ab9 */ /* 0x000fe20000000800 */
[----:B-123--:R-:W-:Y:S01]  /*97d0*/  IMAD.MOV.U32 R8, RZ, RZ, R16 ;  /* 0x000000ffff087224 */ /* 0x00efe200078e0010 */
[----:B------:R-:W1:Y:S01]  /*97e0*/  S2R R24, SR_CTAID.Y ;  /* 0x0000000000187919 */ /* 0x000e620000002600 */
[----:B------:R-:W-:-:S04]  /*97f0*/  IMAD.MOV.U32 R9, RZ, RZ, R17 ;  /* 0x000000ffff097224 */ /* 0x000fc800078e0011 */
[----:B------:R-:W2:Y:S08]  /*9800*/  LDC R21, c[0x0][0x144] ;  /* 0x00005100ff157b82 */ /* 0x000eb00000000800 */
[----:B------:R-:W3:Y:S08]  /*9810*/  LDC R0, c[0x0][0x630] ;  /* 0x00018c00ff007b82 */ /* 0x000ef00000000800 */
[----:B------:R-:W1:Y:S01]  /*9820*/  LDC.64 R14, c[0x0][0x620] ;  /* 0x00018800ff0e7b82 */ /* 0x000e620000000a00 */
[----:B----4-:R-:W-:-:S04]  /*9830*/  ISETP.NE.U32.AND P0, PT, R10, RZ, PT ;  /* 0x000000ff0a00720c */ /* 0x010fc80003f05070 */
[----:B------:R-:W-:Y:S02]  /*9840*/  ISETP.NE.AND.EX P0, PT, R11, RZ, PT, P0 ;  /* 0x000000ff0b00720c */ /* 0x000fe40003f05300 */
[----:B0-----:R-:W-:-:S05]  /*9850*/  I2FP.F32.U32 R3, R12 ;  /* 0x0000000c00037245 */ /* 0x001fca0000201000 */
[----:B------:R-:W-:-:S04]  /*9860*/  FMUL R3, R3, UR4 ;  /* 0x0000000403037c20 */ /* 0x000fc80008400000 */
[----:B------:R0:W4:Y:S02]  /*9870*/  F2I.U32.TRUNC.NTZ R20, R3 ;  /* 0x0000000300147305 */ /* 0x000124000020f000 */
[----:B--23--:R-:W-:Y:S05]  /*9880*/  @!P0 BRA `(.L_x_284) ;  /* 0x0000000000288947 */ /* 0x00cfea0003800000 */
[----:B0-----:R-:W0:Y:S02]  /*9890*/  LDC R3, c[0x0][0x634] ;  /* 0x00018d00ff037b82 */ /* 0x001e240000000800 */
        /* <DEDUP_REMOVED lines=9> */
.L_x_284:
[----:B------:R-:W2:Y:S01]  /*9930*/  LDC.64 R30, c[0x0][0x640] ;  /* 0x00019000ff1e7b82 */ /* 0x000ea20000000a00 */
[-CC-:B------:R-:W-:Y:S01]  /*9940*/  SHF.R.U64 R23, R8, R0.reuse, R9.reuse ;  /* 0x0000000008177219 */ /* 0x180fe20000001209 */
[----:B----4-:R-:W-:Y:S01]  /*9950*/  IMAD.MOV R20, RZ, RZ, -R20 ;  /* 0x000000ffff147224 */ /* 0x010fe200078e0a14 */
[----:B------:R-:W-:Y:S01]  /*9960*/  SHF.R.U32.HI R0, RZ, R0, R9 ;  /* 0x00000000ff007219 */ /* 0x000fe20000011609 */
[----:B------:R-:W-:Y:S01]  /*9970*/  ULDC UR4, c[0x0][0x154] ;  /* 0x0000550000047ab9 */ /* 0x000fe20000000800 */
[----:B0-----:R-:W-:Y:S01]  /*9980*/  IADD3 R3, P0, RZ, -R23, RZ ;  /* 0x80000017ff037210 */ /* 0x001fe20007f1e0ff */
[----:B------:R-:W-:Y:S02]  /*9990*/  IMAD R26, R21, R20, R12 ;  /* 0x00000014151a7224 */ /* 0x000fe400078e020c */
[----:B------:R-:W0:Y:S01]  /*99a0*/  LDC R6, c[0x0][0x618] ;  /* 0x00018600ff067b82 */ /* 0x000e220000000800 */
[----:B------:R-:W-:Y:S02]  /*99b0*/  IMAD.MOV.U32 R7, RZ, RZ, 0x1 ;  /* 0x00000001ff077424 */ /* 0x000fe400078e00ff */
[----:B------:R-:W-:-:S04]  /*99c0*/  IMAD.X R5, RZ, RZ, ~R0, P0 ;  /* 0x000000ffff057224 */ /* 0x000fc800000e0e00 */
[-C--:B-1----:R-:W-:Y:S01]  /*99d0*/  IMAD R0, R5, R14.reuse, RZ ;  /* 0x0000000e05007224 */ /* 0x082fe200078e02ff */
[----:B------:R-:W1:Y:S01]  /*99e0*/  LDC R8, c[0x0][0x608] ;  /* 0x00018200ff087b82 */ /* 0x000e620000000800 */
[----:B------:R-:W-:-:S04]  /*99f0*/  IMAD.WIDE.U32 R4, R3, R14, R16 ;  /* 0x0000000e03047225 */ /* 0x000fc800078e0010 */
[----:B------:R-:W-:Y:S01]  /*9a00*/  IMAD R3, R3, R15, R0 ;  /* 0x0000000f03037224 */ /* 0x000fe200078e0200 */
[----:B------:R-:W-:Y:S02]  /*9a10*/  I2FP.F32.U32 R0, R24 ;  /* 0x0000001800007245 */ /* 0x000fe40000201000 */
[----:B------:R-:W3:Y:S01]  /*9a20*/  LDC R28, c[0x0][0x658] ;  /* 0x00019600ff1c7b82 */ /* 0x000ee20000000800 */
[----:B------:R-:W-:Y:S01]  /*9a30*/  IMAD.IADD R3, R5, 0x1, R3 ;  /* 0x0000000105037824 */ /* 0x000fe200078e0203 */
[----:B--2---:R-:W-:Y:S01]  /*9a40*/  ISETP.NE.U32.AND P0, PT, R30, RZ, PT ;  /* 0x000000ff1e00720c */ /* 0x004fe20003f05070 */
[----:B------:R-:W-:Y:S01]  /*9a50*/  FMUL R0, R0, UR4 ;  /* 0x0000000400007c20 */ /* 0x000fe20008400000 */
[----:B------:R-:W-:Y:S02]  /*9a60*/  IMAD.MOV.U32 R5, RZ, RZ, -0x1 ;  /* 0xffffffffff057424 */ /* 0x000fe400078e00ff */
[----:B------:R-:W-:Y:S01]  /*9a70*/  ISETP.NE.AND.EX P0, PT, R31, RZ, PT, P0 ;  /* 0x000000ff1f00720c */ /* 0x000fe20003f05300 */
[----:B------:R2:W4:Y:S01]  /*9a80*/  F2I.U32.TRUNC.NTZ R13, R0 ;  /* 0x00000000000d7305 */ /* 0x000522000020f000 */
[----:B------:R-:W2:Y:S01]  /*9a90*/  LDC R15, c[0x0][0x148] ;  /* 0x00005200ff0f7b82 */ /* 0x000ea20000000800 */
[----:B0-----:R-:W-:-:S02]  /*9aa0*/  SHF.R.U64 R12, R4, R6, R3 ;  /* 0x00000006040c7219 */ /* 0x001fc40000001203 */
[----:B------:R-:W-:-:S05]  /*9ab0*/  SHF.R.U32.HI R3, RZ, R6, R3 ;  /* 0x00000006ff037219 */ /* 0x000fca0000011603 */
[----:B------:R-:W0:Y:S01]  /*9ac0*/  LDC R20, c[0x0][0x600] ;  /* 0x00018000ff147b82 */ /* 0x000e220000000800 */
[-CC-:B-1----:R-:W-:Y:S02]  /*9ad0*/  SHF.R.U64 R10, R12, R8.reuse, R3.reuse ;  /* 0x000000080c0a7219 */ /* 0x182fe40000001203 */
[----:B------:R-:W-:-:S05]  /*9ae0*/  SHF.R.U32.HI R3, RZ, R8, R3 ;  /* 0x00000008ff037219 */ /* 0x000fca0000011603 */
[----:B------:R-:W1:Y:S01]  /*9af0*/  LDC R21, c[0x0][0x648] ;  /* 0x00019200ff157b82 */ /* 0x000e620000000800 */
[-C--:B---3--:R-:W-:Y:S02]  /*9b00*/  SHF.L.U32 R4, R5, R28.reuse, RZ ;  /* 0x0000001c05047219 */ /* 0x088fe400000006ff */
[-CC-:B------:R-:W-:Y:S02]  /*9b10*/  SHF.R.U64 R14, R10, R28.reuse, R3.reuse ;  /* 0x0000001c0a0e7219 */ /* 0x180fe40000001203 */
[----:B------:R-:W-:Y:S02]  /*9b20*/  SHF.R.U32.HI R5, RZ, R28, R3 ;  /* 0x0000001cff057219 */ /* 0x000fe40000011603 */
[----:B------:R-:W-:Y:S01]  /*9b30*/  LOP3.LUT R153, RZ, R4, RZ, 0x33, !PT ;  /* 0x00000004ff997212 */ /* 0x000fe200078e33ff */
[----:B------:R-:W3:Y:S01]  /*9b40*/  LDC R25, c[0x0][0x638] ;  /* 0x00018e00ff197b82 */ /* 0x000ee20000000800 */
[----:B------:R-:W-:Y:S01]  /*9b50*/  SHF.L.U32 R28, R7, R28, RZ ;  /* 0x0000001c071c7219 */ /* 0x000fe200000006ff */
[----:B------:R-:W-:-:S06]  /*9b60*/  IMAD.MOV.U32 R4, RZ, RZ, R14 ;  /* 0x000000ffff047224 */ /* 0x000fcc00078e000e */
[----:B------:R-:W0:Y:S01]  /*9b70*/  LDC R27, c[0x0][0x610] ;  /* 0x00018400ff1b7b82 */ /* 0x000e220000000800 */
[----:B----4-:R-:W-:Y:S05]  /*9b80*/  @!P0 BRA `(.L_x_285) ;  /* 0x0000000000288947 */ /* 0x010fea0003800000 */
[----:B------:R-:W4:Y:S02]  /*9b90*/  LDC R3, c[0x0][0x64c] ;  /* 0x00019300ff037b82 */ /* 0x000f240000000800 */
[----:B----4-:R-:W-:-:S05]  /*9ba0*/  IADD3 R3, P0, R14, R3, RZ ;  /* 0x000000030e037210 */ /* 0x010fca0007f1e0ff */
        /* <DEDUP_REMOVED lines=8> */
.L_x_285:
[----:B------:R-:W-:Y:S01]  /*9c30*/  ISETP.NE.AND P0, PT, R2, 0x1, PT ;  /* 0x000000010200780c */ /* 0x000fe20003f05270 */
[----:B------:R-:W-:Y:S01]  /*9c40*/  IMAD.MOV R13, RZ, RZ, -R13 ;  /* 0x000000ffff0d7224 */ /* 0x000fe200078e0a0d */
[----:B-12---:R-:W-:Y:S01]  /*9c50*/  SHF.R.U64 R0, R4, R21, R5 ;  /* 0x0000001504007219 */ /* 0x006fe20000001205 */
[----:B0-----:R-:W-:Y:S01]  /*9c60*/  VIADD R5, R20, 0xffffffff ;  /* 0xffffffff14057836 */ /* 0x001fe20000000000 */
[----:B------:R-:W-:-:S03]  /*9c70*/  LOP3.LUT R153, R10, R153, RZ, 0xc0, !PT ;  /* 0x000000990a997212 */ /* 0x000fc600078ec0ff */
[----:B------:R-:W-:Y:S01]  /*9c80*/  IMAD.MOV R3, RZ, RZ, -R0 ;  /* 0x000000ffff037224 */ /* 0x000fe200078e0a00 */
[----:B------:R-:W-:Y:S01]  /*9c90*/  LOP3.LUT R5, R12, R5, RZ, 0xc0, !PT ;  /* 0x000000050c057212 */ /* 0x000fe200078ec0ff */
[----:B------:R-:W-:Y:S02]  /*9ca0*/  IMAD R153, R28, R0, R153 ;  /* 0x000000001c997224 */ /* 0x000fe400078e0299 */
[----:B---3--:R-:W-:Y:S02]  /*9cb0*/  IMAD R0, R3, R25, R14 ;  /* 0x0000001903007224 */ /* 0x008fe400078e020e */
[----:B------:R-:W-:Y:S02]  /*9cc0*/  @P0 IMAD R26, R15, R13, R24 ;  /* 0x0000000d0f1a0224 */ /* 0x000fe400078e0218 */
[----:B------:R-:W-:Y:S02]  /*9cd0*/  IMAD R4, R0, R20, R5 ;  /* 0x0000001400047224 */ /* 0x000fe400078e0205 */
[----:B------:R-:W-:-:S02]  /*9ce0*/  IMAD R153, R153, R27, R26 ;  /* 0x0000001b99997224 */ /* 0x000fc400078e021a */
[----:B------:R-:W-:-:S03]  /*9cf0*/  IMAD.MOV.U32 R3, RZ, RZ, 0x1 ;  /* 0x00000001ff037424 */ /* 0x000fc600078e00ff */
[----:B------:R-:W-:Y:S02]  /*9d00*/  SEL R152, R4, R153, !P0 ;  /* 0x0000009904987207 */ /* 0x000fe40004000000 */
[----:B------:R-:W-:Y:S02]  /*9d10*/  PRMT R0, R3, 0x7610, R0 ;  /* 0x0000761003007816 */ /* 0x000fe40000000000 */
[----:B------:R-:W-:-:S07]  /*9d20*/  SEL R153, R153, R4, !P0 ;  /* 0x0000000499997207 */ /* 0x000fce0004000000 */
.L_x_283:
[----:B------:R-:W-:-:S13]  /*9d30*/  LOP3.LUT P0, RZ, R0, 0xff, RZ, 0xc0, !PT ;  /* 0x000000ff00ff7812 */ /* 0x000fda000780c0ff */
[----:B------:R-:W-:Y:S05]  /*9d40*/  @P0 BRA `(.L_x_286) ;  /* 0xffffff7000800947 */ /* 0x000fea000383ffff */
[----:B------:R-:W-:Y:S05]  /*9d50*/  EXIT ;  /* 0x000000000000794d */ /* 0x000fea0003800000 */
.L_x_3:
[----:B0-----:R-:W-:Y:S01]  /*9d60*/  ULDC.64 UR4, c[0x0][0x650] ;  /* 0x0001940000047ab9 */ /* 0x001fe20000000a00 */
        /* <DEDUP_REMOVED lines=25> */
.L_x_288:
[--C-:B------:R-:W-:Y:S01]  /*9f00*/  SHF.R.U64 R12, R10, R14, R11.reuse ;  /* 0x0000000e0a0c7219 */ /* 0x100fe2000000120b */
[----:B------:R-:W0:Y:S01]  /*9f10*/  LDC R22, c[0x0][0x618] ;  /* 0x00018600ff167b82 */ /* 0x000e220000000800 */
[----:B------:R-:W-:Y:S01]  /*9f20*/  I2FP.F32.U32 R6, R4 ;  /* 0x0000000400067245 */ /* 0x000fe20000201000 */
[----:B------:R-:W-:Y:S01]  /*9f30*/  ULDC UR4, c[0x0][0x150] ;  /* 0x0000540000047ab9 */ /* 0x000fe20000000800 */
[----:B------:R-:W-:Y:S02]  /*9f40*/  SHF.R.U32.HI R5, RZ, R14, R11 ;  /* 0x0000000eff057219 */ /* 0x000fe4000001160b */
[----:B------:R-:W-:Y:S01]  /*9f50*/  IADD3 R9, P0, RZ, -R12, RZ ;  /* 0x8000000cff097210 */ /* 0x000fe20007f1e0ff */
[----:B------:R-:W-:Y:S01]  /*9f60*/  FMUL R11, R6, UR4 ;  /* 0x00000004060b7c20 */ /* 0x000fe20008400000 */
[----:B------:R-:W-:Y:S01]  /*9f70*/  ULDC UR4, c[0x0][0x154] ;  /* 0x0000550000047ab9 */ /* 0x000fe20000000800 */
[----:B------:R-:W1:Y:S02]  /*9f80*/  LDC.64 R24, c[0x0][0x640] ;  /* 0x00019000ff187b82 */ /* 0x000e640000000a00 */
[----:B------:R-:W-:-:S02]  /*9f90*/  IMAD.X R5, RZ, RZ, ~R5, P0 ;  /* 0x000000ffff057224 */ /* 0x000fc400000e0e05 */
[----:B------:R-:W2:Y:S01]  /*9fa0*/  F2I.U32.TRUNC.NTZ R11, R11 ;  /* 0x0000000b000b7305 */ /* 0x000ea2000020f000 */
[----:B------:R-:W-:-:S03]  /*9fb0*/  IMAD.WIDE.U32 R6, R9, R20, R16 ;  /* 0x0000001409067225 */ /* 0x000fc600078e0010 */
[----:B------:R-:W3:Y:S01]  /*9fc0*/  LDC R13, c[0x0][0x144] ;  /* 0x00005100ff0d7b82 */ /* 0x000ee20000000800 */
[----:B------:R-:W-:-:S04]  /*9fd0*/  IMAD R8, R5, R20, RZ ;  /* 0x0000001405087224 */ /* 0x000fc800078e02ff */
[----:B------:R-:W-:Y:S02]  /*9fe0*/  IMAD R5, R9, R21, R8 ;  /* 0x0000001509057224 */ /* 0x000fe400078e0208 */
[----:B------:R-:W-:Y:S01]  /*9ff0*/  IMAD.MOV.U32 R8, RZ, RZ, -0x1 ;  /* 0xffffffffff087424 */ /* 0x000fe200078e00ff */
[----:B------:R-:W4:Y:S01]  /*a000*/  LDC R14, c[0x0][0x608] ;  /* 0x00018200ff0e7b82 */ /* 0x000f220000000800 */
[----:B------:R-:W-:Y:S01]  /*a010*/  IMAD.IADD R5, R7, 0x1, R5 ;  /* 0x0000000107057824 */ /* 0x000fe200078e0205 */
[----:B------:R-:W-:-:S04]  /*a020*/  I2FP.F32.U32 R7, R3 ;  /* 0x0000000300077245 */ /* 0x000fc80000201000 */
[-C--:B0-----:R-:W-:Y:S01]  /*a030*/  SHF.R.U64 R10, R6, R22.reuse, R5 ;  /* 0x00000016060a7219 */ /* 0x081fe20000001205 */
[----:B--2---:R-:W-:Y:S01]  /*a040*/  IMAD.MOV R6, RZ, RZ, -R11 ;  /* 0x000000ffff067224 */ /* 0x004fe200078e0a0b */
[----:B------:R-:W0:Y:S01]  /*a050*/  LDC R9, c[0x0][0x658] ;  /* 0x00019600ff097b82 */ /* 0x000e220000000800 */
[----:B-1----:R-:W-:Y:S01]  /*a060*/  ISETP.NE.U32.AND P0, PT, R24, RZ, PT ;  /* 0x000000ff1800720c */ /* 0x002fe20003f05070 */
[----:B------:R-:W-:Y:S01]  /*a070*/  FMUL R7, R7, UR4 ;  /* 0x0000000407077c20 */ /* 0x000fe20008400000 */
[----:B------:R-:W-:Y:S02]  /*a080*/  SHF.R.U32.HI R5, RZ, R22, R5 ;  /* 0x00000016ff057219 */ /* 0x000fe40000011605 */
[----:B------:R-:W-:-:S03]  /*a090*/  ISETP.NE.AND.EX P0, PT, R25, RZ, PT, P0 ;  /* 0x000000ff1900720c */ /* 0x000fc60003f05300 */
[----:B------:R-:W1:Y:S01]  /*a0a0*/  LDC R20, c[0x0][0x148] ;  /* 0x00005200ff147b82 */ /* 0x000e620000000800 */
[----:B---3--:R-:W-:Y:S02]  /*a0b0*/  IMAD R23, R13, R6, R4 ;  /* 0x000000060d177224 */ /* 0x008fe400078e0204 */
[----:B------:R-:W-:-:S05]  /*a0c0*/  IMAD.MOV.U32 R6, RZ, RZ, 0x1 ;  /* 0x00000001ff067424 */ /* 0x000fca00078e00ff */
[----:B------:R-:W2:Y:S01]  /*a0d0*/  LDC R21, c[0x0][0x600] ;  /* 0x00018000ff157b82 */ /* 0x000ea20000000800 */
[-CC-:B----4-:R-:W-:Y:S02]  /*a0e0*/  SHF.R.U64 R13, R10, R14.reuse, R5.reuse ;  /* 0x0000000e0a0d7219 */ /* 0x190fe40000001205 */
[----:B------:R-:W-:Y:S02]  /*a0f0*/  SHF.R.U32.HI R4, RZ, R14, R5 ;  /* 0x0000000eff047219 */ /* 0x000fe40000011605 */
[----:B------:R3:W4:Y:S03]  /*a100*/  F2I.U32.TRUNC.NTZ R14, R7 ;  /* 0x00000007000e7305 */ /* 0x000726000020f000 */
[----:B------:R-:W1:Y:S01]  /*a110*/  LDC R26, c[0x0][0x648] ;  /* 0x00019200ff1a7b82 */ /* 0x000e620000000800 */
[-C--:B0-----:R-:W-:Y:S02]  /*a120*/  SHF.R.U64 R15, R13, R9.reuse, R4 ;  /* 0x000000090d0f7219 */ /* 0x081fe40000001204 */
[----:B------:R-:W-:-:S02]  /*a130*/  SHF.L.U32 R8, R8, R9, RZ ;  /* 0x0000000908087219 */ /* 0x000fc400000006ff */
[-C--:B------:R-:W-:Y:S01]  /*a140*/  SHF.R.U32.HI R5, RZ, R9.reuse, R4 ;  /* 0x00000009ff057219 */ /* 0x080fe20000011604 */
[----:B------:R-:W-:Y:S01]  /*a150*/  IMAD.MOV.U32 R4, RZ, RZ, R15 ;  /* 0x000000ffff047224 */ /* 0x000fe200078e000f */
[----:B------:R-:W-:Y:S01]  /*a160*/  SHF.L.U32 R22, R6, R9, RZ ;  /* 0x0000000906167219 */ /* 0x000fe200000006ff */
[----:B------:R-:W0:Y:S01]  /*a170*/  LDC R27, c[0x0][0x638] ;  /* 0x00018e00ff1b7b82 */ /* 0x000e220000000800 */
[----:B------:R-:W-:-:S07]  /*a180*/  LOP3.LUT R28, RZ, R8, RZ, 0x33, !PT ;  /* 0x00000008ff1c7212 */ /* 0x000fce00078e33ff */
        /* <DEDUP_REMOVED lines=12> */
.L_x_289:
[----:B------:R-:W-:Y:S01]  /*a250*/  ISETP.NE.AND P0, PT, R2, 0x1, PT ;  /* 0x000000010200780c */ /* 0x000fe20003f05270 */
[----:B--2---:R-:W-:Y:S01]  /*a260*/  VIADD R7, R21, 0xffffffff ;  /* 0xffffffff15077836 */ /* 0x004fe20000000000 */
[----:B-1----:R-:W-:Y:S01]  /*a270*/  SHF.R.U64 R5, R4, R26, R5 ;  /* 0x0000001a04057219 */ /* 0x002fe20000001205 */
[----:B------:R-:W-:Y:S01]  /*a280*/  IMAD.MOV R14, RZ, RZ, -R14 ;  /* 0x000000ffff0e7224 */ /* 0x000fe200078e0a0e */
[----:B------:R-:W-:Y:S01]  /*a290*/  LOP3.LUT R4, R13, R28, RZ, 0xc0, !PT ;  /* 0x0000001c0d047212 */ /* 0x000fe200078ec0ff */
[----:B------:R-:W-:Y:S01]  /*a2a0*/  IMAD.MOV.U32 R8, RZ, RZ, R12 ;  /* 0x000000ffff087224 */ /* 0x000fe200078e000c */
[----:B------:R-:W-:Y:S01]  /*a2b0*/  LOP3.LUT R10, R10, R7, RZ, 0xc0, !PT ;  /* 0x000000070a0a7212 */ /* 0x000fe200078ec0ff */
[----:B------:R-:W-:Y:S02]  /*a2c0*/  IMAD.MOV R6, RZ, RZ, -R5 ;  /* 0x000000ffff067224 */ /* 0x000fe400078e0a05 */
[----:B------:R-:W-:-:S04]  /*a2d0*/  IMAD R4, R22, R5, R4 ;  /* 0x0000000516047224 */ /* 0x000fc800078e0204 */
[----:B------:R-:W-:Y:S02]  /*a2e0*/  @P0 IMAD R23, R20, R14, R3 ;  /* 0x0000000e14170224 */ /* 0x000fe400078e0203 */
[----:B0-----:R-:W-:Y:S02]  /*a2f0*/  IMAD R3, R6, R27, R15 ;  /* 0x0000001b06037224 */ /* 0x001fe400078e020f */
[----:B------:R-:W-:Y:S02]  /*a300*/  IMAD R7, R4, R29, R23 ;  /* 0x0000001d04077224 */ /* 0x000fe400078e0217 */
[----:B------:R-:W-:Y:S02]  /*a310*/  IMAD R4, R3, R21, R10 ;  /* 0x0000001503047224 */ /* 0x000fe400078e020a */
[----:B------:R-:W-:-:S03]  /*a320*/  IMAD.MOV.U32 R6, RZ, RZ, 0x1 ;  /* 0x00000001ff067424 */ /* 0x000fc600078e00ff */
[----:B------:R-:W-:Y:S02]  /*a330*/  SEL R9, R4, R7, !P0 ;  /* 0x0000000704097207 */ /* 0x000fe40004000000 */
[----:B------:R-:W-:-:S07]  /*a340*/  SEL R7, R7, R4, !P0 ;  /* 0x0000000407077207 */ /* 0x000fce0004000000 */
.L_x_287:
[----:B------:R-:W-:-:S08]  /*a350*/  NOP ;  /* 0x0000000000007918 */ /* 0x000fd00000000000 */
[----:B------:R-:W0:-:S00]  /*a360*/  USETMAXREG.DEALLOC.CTAPOOL 0x28 ;  /* 0x00000028000079c8 */ /* 0x000e0000080e0500 */
[----:B0-----:R-:W-:-:S13]  /*a370*/  ISETP.NE.AND P0, PT, R0, RZ, PT ;  /* 0x000000ff0000720c */ /* 0x001fda0003f05270 */
[----:B------:R-:W-:Y:S05]  /*a380*/  @P0 EXIT ;  /* 0x000000000000094d */ /* 0x000fea0003800000 */
[----:B------:R-:W-:Y:S01]  /*a390*/  LOP3.LUT P0, RZ, R6, 0xff, RZ, 0xc0, !PT ;  /* 0x000000ff06ff7812 */ /* 0x000fe2000780c0ff */
[----:B------:R-:W-:Y:S02]  /*a3a0*/  IMAD.MOV.U32 R0, RZ, RZ, 0x1 ;  /* 0x00000001ff007424 */ /* 0x000fe400078e00ff */
[----:B------:R-:W-:-:S10]  /*a3b0*/  IMAD.MOV.U32 R12, RZ, RZ, RZ ;  /* 0x000000ffff0c7224 */ /* 0x000fd400078e00ff */
[----:B------:R-:W-:Y:S05]  /*a3c0*/  @!P0 BRA `(.L_x_290) ;  /* 0x0000000c00308947 */ /* 0x000fea0003800000 */
[----:B------:R-:W0:Y:S01]  /*a3d0*/  LDC R0, c[0x0][0x28c] ;  /* 0x0000a300ff007b82 */ /* 0x000e220000000800 */
[----:B------:R-:W-:Y:S01]  /*a3e0*/  ULDC UR5, c[0x0][0x600] ;  /* 0x0001800000057ab9 */ /* 0x000fe20000000800 */
[----:B------:R-:W-:Y:S01]  /*a3f0*/  ULDC UR4, c[0x0][0xc] ;  /* 0x0000030000047ab9 */ /* 0x000fe20000000800 */
[----:B------:R-:W-:Y:S01]  /*a400*/  UIADD3 UR16, UR5, -0x1, URZ ;  /* 0xffffffff05107890 */ /* 0x000fe2000fffe03f */
[C---:B------:R-:W-:Y:S01]  /*a410*/  LOP3.LUT P2, RZ, R18.reuse, 0x7f, RZ, 0xc0, !PT ;  /* 0x0000007f12ff7812 */ /* 0x040fe2000784c0ff */
[----:B------:R-:W-:Y:S01]  /*a420*/  ULDC UR6, c[0x0][0x658] ;  /* 0x0001960000067ab9 */ /* 0x000fe20000000800 */
[----:B------:R-:W-:Y:S01]  /*a430*/  ULDC UR5, c[0x0][0x10] ;  /* 0x0000040000057ab9 */ /* 0x000fe20000000800 */
[----:B------:R-:W-:Y:S01]  /*a440*/  UMOV UR7, 0xffffffff ;  /* 0xffffffff00077882 */ /* 0x000fe20000000000 */
[----:B------:R-:W-:Y:S01]  /*a450*/  UMOV UR8, 0x1 ;  /* 0x0000000100087882 */ /* 0x000fe20000000000 */
[----:B------:R-:W-:Y:S01]  /*a460*/  UIMAD.WIDE.U32 UR4, UR4, UR5, URZ ;  /* 0x00000005040472a5 */ /* 0x000fe2000f8e003f */
[----:B------:R-:W-:Y:S01]  /*a470*/  LOP3.LUT P0, RZ, R18, 0x1f, RZ, 0xc0, !PT ;  /* 0x0000001f12ff7812 */ /* 0x000fe2000780c0ff */
[----:B------:R-:W-:Y:S01]  /*a480*/  USHF.L.U32 UR7, UR7, UR6, URZ ;  /* 0x0000000607077299 */ /* 0x000fe2000800063f */
[----:B------:R-:W-:Y:S01]  /*a490*/  BSSY B0, `(.L_x_290) ;  /* 0x00000bf000007945 */ /* 0x000fe20003800000 */
[----:B------:R-:W-:Y:S01]  /*a4a0*/  USHF.L.U32 UR18, UR8, UR6, URZ ;  /* 0x0000000608127299 */ /* 0x000fe2000800063f */
[----:B------:R-:W-:Y:S01]  /*a4b0*/  IMAD.MOV.U32 R13, RZ, RZ, 0x1 ;  /* 0x00000001ff0d7424 */ /* 0x000fe200078e00ff */
[----:B------:R-:W-:Y:S01]  /*a4c0*/  LOP3.LUT R11, R19, 0x2, RZ, 0xfc, !PT ;  /* 0x00000002130b7812 */ /* 0x000fe200078efcff */
[----:B------:R-:W-:Y:S01]  /*a4d0*/  ULDC UR6, c[0x0][0x14] ;  /* 0x0000050000067ab9 */ /* 0x000fe20000000800 */
[----:B------:R-:W-:Y:S01]  /*a4e0*/  PLOP3.LUT P0, PT, P0, P2, PT, 0x8a, 0x0 ;  /* 0x000000000000781c */ /* 0x000fe20000705172 */
[----:B------:R-:W-:Y:S01]  /*a4f0*/  UIMAD.WIDE.U32 UR20, UR4, UR6, URZ ;  /* 0x00000006041472a5 */ /* 0x000fe2000f8e003f */
[----:B------:R-:W-:Y:S01]  /*a500*/  IMAD.MOV.U32 R12, RZ, RZ, RZ ;  /* 0x000000ffff0c7224 */ /* 0x000fe200078e00ff */
[----:B------:R-:W-:-:S02]  /*a510*/  UIMAD UR13, UR5, UR6, URZ ;  /* 0x00000006050d72a4 */ /* 0x000fc4000f8e023f */
[----:B------:R-:W-:Y:S01]  /*a520*/  ULOP3.LUT UR17, URZ, UR7, URZ, 0x33, !UPT ;  /* 0x000000073f117292 */ /* 0x000fe2000f8e333f */
[----:B0-----:R-:W-:Y:S01]  /*a530*/  VIADD R0, R0, 0x1f ;  /* 0x0000001f00007836 */ /* 0x001fe20000000000 */
[----:B------:R-:W-:Y:S01]  /*a540*/  UIADD3 UR13, UR21, UR13, URZ ;  /* 0x0000000d150d7290 */ /* 0x000fe2000fffe03f */
[----:B------:R-:W-:-:S03]  /*a550*/  ULDC.64 UR22, c[0x0][0x198] ;  /* 0x0000660000167ab9 */ /* 0x000fc60000000a00 */
[----:B------:R-:W-:-:S04]  /*a560*/  SHF.R.S32.HI R3, RZ, 0x1f, R0 ;  /* 0x0000001fff037819 */ /* 0x000fc80000011400 */
[----:B------:R-:W-:Y:S01]  /*a570*/  LEA.HI R3, R3, R0, RZ, 0x5 ;  /* 0x0000000003037211 */ /* 0x000fe200078f28ff */
[----:B------:R-:W-:-:S03]  /*a580*/  IMAD.MOV.U32 R0, RZ, RZ, 0x1 ;  /* 0x00000001ff007424 */ /* 0x000fc600078e00ff */
[----:B------:R-:W-:-:S05]  /*a590*/  SHF.R.S32.HI R3, RZ, 0x5, R3 ;  /* 0x00000005ff037819 */ /* 0x000fca0000011403 */
[----:B------:R-:W-:-:S07]  /*a5a0*/  VIADD R10, R3, 0x1 ;  /* 0x00000001030a7836 */ /* 0x000fce0000000000 */
.L_x_302:
[----:B------:R-:W-:-:S03]  /*a5b0*/  UMOV UR4, 0xffffffff ;  /* 0xffffffff00047882 */ /* 0x000fc60000000000 */
[----:B------:R-:W-:Y:S05]  /*a5c0*/  BRA.DIV UR4, `(.L_x_291) ;  /* 0x0000000e04c07947 */ /* 0x000fea000b800000 */
[----:B------:R-:W-:-:S13]  /*a5d0*/  ELECT P6, URZ, PT ;  /* 0x00000000003f782f */ /* 0x000fda00038c0000 */
.L_x_314:
[----:B------:R-:W0:Y:S01]  /*a5e0*/  LDC R4, c[0x0][0x28c] ;  /* 0x0000a300ff047b82 */ /* 0x000e220000000800 */
[----:B------:R-:W-:Y:S01]  /*a5f0*/  BSSY B1, `(.L_x_292) ;  /* 0x0000037000017945 */ /* 0x000fe20003800000 */
[----:B0-----:R-:W-:-:S13]  /*a600*/  ISETP.LT.OR P6, PT, R4, 0x1, !P6 ;  /* 0x000000010400780c */ /* 0x001fda00077c1670 */
[----:B------:R-:W-:Y:S05]  /*a610*/  @P6 BRA `(.L_x_293) ;  /* 0x0000000000d06947 */ /* 0x000fea0003800000 */
[----:B------:R-:W-:Y:S02]  /*a620*/  IMAD.SHL.U32 R15, R9, 0x100, RZ ;  /* 0x00000100090f7824 */ /* 0x000fe400078e00ff */
[----:B------:R-:W-:Y:S02]  /*a630*/  IMAD.SHL.U32 R18, R7, 0x80, RZ ;  /* 0x0000008007127824 */ /* 0x000fe400078e00ff */
[----:B------:R-:W-:Y:S02]  /*a640*/  IMAD.MOV.U32 R20, RZ, RZ, RZ ;  /* 0x000000ffff147224 */ /* 0x000fe400078e00ff */
[----:B------:R-:W-:Y:S02]  /*a650*/  IMAD.MOV.U32 R4, RZ, RZ, R10 ;  /* 0x000000ffff047224 */ /* 0x000fe400078e000a */
[----:B------:R-:W-:Y:S02]  /*a660*/  IMAD.MOV.U32 R5, RZ, RZ, R0 ;  /* 0x000000ffff057224 */ /* 0x000fe400078e0000 */
[----:B------:R-:W-:-:S07]  /*a670*/  IMAD.MOV.U32 R6, RZ, RZ, R12 ;  /* 0x000000ffff067224 */ /* 0x000fce00078e000c */
.L_x_297:
[----:B------:R-:W0:Y:S01]  /*a680*/  S2R R14, SR_CgaCtaId ;  /* 0x00000000000e7919 */ /* 0x000e220000008800 */
[----:B------:R-:W-:Y:S01]  /*a690*/  MOV R7, 0x400 ;  /* 0x0000040000077802 */ /* 0x000fe20000000f00 */
[----:B------:R-:W1:Y:S03]  /*a6a0*/  @!P2 LDC R9, c[0x0][0x500] ;  /* 0x00014000ff09ab82 */ /* 0x000e660000000800 */
[----:B0-----:R-:W-:Y:S02]  /*a6b0*/  LEA R21, R14, R7, 0x18 ;  /* 0x000000070e157211 */ /* 0x001fe400078ec0ff */
[----:B------:R-:W-:-:S03]  /*a6c0*/  SHF.L.U32 R7, R5, 0x1f, RZ ;  /* 0x0000001f05077819 */ /* 0x000fc600000006ff */
[----:B------:R-:W-:-:S04]  /*a6d0*/  IMAD R14, R6, 0x8, R21 ;  /* 0x00000008060e7824 */ /* 0x000fc800078e0215 */
[----:B------:R-:W0:Y:S02]  /*a6e0*/  SYNCS.PHASECHK.TRANS64.TRYWAIT P1, [R14+URZ+0x28], R7 ;  /* 0x000028070e0075a7 */ /* 0x000e24000802017f */
[----:B01----:R-:W-:Y:S05]  /*a6f0*/  @!P1 BRA `(.L_x_294) ;  /* 0x0000000c00949947 */ /* 0x003fea0003800000 */
.L_x_315:
[----:B0-----:R-:W-:Y:S01]  /*a700*/  PRMT R7, R11, 0x9910, RZ ;  /* 0x000099100b077816 */ /* 0x001fe200000000ff */
[----:B------:R0:W-:Y:S03]  /*a710*/  @!P2 SYNCS.ARRIVE.TRANS64 RZ, [R14+URZ], R9 ;  /* 0x000000090effa9a7 */ /* 0x0001e6000800003f */
[----:B------:R-:W-:-:S13]  /*a720*/  ISETP.NE.AND P1, PT, R7, 0x2, PT ;  /* 0x000000020700780c */ /* 0x000fda0003f25270 */
[----:B0-----:R-:W-:Y:S05]  /*a730*/  @P1 BRA `(.L_x_295) ;  /* 0x0000000000041947 */ /* 0x001fea0003800000 */
[----:B------:R-:W-:Y:S01]  /*a740*/  BPT.TRAP 0x1 ;  /* 0x000000040000795c */ /* 0x000fe20000300000 */
.L_x_295:
[----:B------:R-:W-:Y:S05]  /*a750*/  @P0 BRA `(.L_x_296) ;  /* 0x0000000000040947 */ /* 0x000fea0003800000 */
[----:B------:R-:W-:Y:S01]  /*a760*/  BPT.TRAP 0x1 ;  /* 0x000000040000795c */ /* 0x000fe20000300000 */
.L_x_296:
[--C-:B------:R-:W-:Y:S01]  /*a770*/  IMAD R7, R6, 0x2000, R21.reuse ;  /* 0x0000200006077824 */ /* 0x100fe200078e0215 */
[----:B------:R-:W-:Y:S01]  /*a780*/  R2UR UR9, R14 ;  /* 0x000000000e0972ca */ /* 0x000fe200000e0000 */
[----:B------:R-:W-:Y:S01]  /*a790*/  IMAD R21, R6, 0x4000, R21 ;  /* 0x0000400006157824 */ /* 0x000fe200078e0215 */
[----:B------:R-:W-:Y:S01]  /*a7a0*/  UIADD3 UR4, UP0, UR22, 0xf0, URZ ;  /* 0x000000f016047890 */ /* 0x000fe2000ff1e03f */
[----:B------:R-:W-:Y:S01]  /*a7b0*/  VIADD R4, R4, 0xffffffff ;  /* 0xffffffff04047836 */ /* 0x000fe20000000000 */
[----:B------:R-:W-:Y:S01]  /*a7c0*/  R2UR UR5, R7 ;  /* 0x00000000070572ca */ /* 0x000fe200000e0000 */
[----:B------:R-:W-:Y:S01]  /*a7d0*/  UIADD3 UR24, UP1, UR22, 0x1f0, URZ ;  /* 0x000001f016187890 */ /* 0x000fe2000ff3e03f */
[----:B------:R-:W-:Y:S01]  /*a7e0*/  R2UR UR8, R21 ;  /* 0x00000000150872ca */ /* 0x000fe200000e0000 */
[----:B------:R-:W-:Y:S01]  /*a7f0*/  VIADD R6, R6, 0x1 ;  /* 0x0000000106067836 */ /* 0x000fe20000000000 */
[----:B------:R-:W-:Y:S01]  /*a800*/  R2UR UR11, R18 ;  /* 0x00000000120b72ca */ /* 0x000fe200000e0000 */
[----:B------:R-:W-:Y:S01]  /*a810*/  UIADD3.X UR25, URZ, UR23, URZ, UP1, !UPT ;  /* 0x000000173f197290 */ /* 0x000fe20008ffe43f */
[----:B------:R-:W-:Y:S01]  /*a820*/  R2UR UR10, R20 ;  /* 0x00000000140a72ca */ /* 0x000fe200000e0000 */
[----:B------:R-:W-:Y:S01]  /*a830*/  UMOV UR6, 0x0 ;  /* 0x0000000000067882 */ /* 0x000fe20000000000 */
[----:B------:R-:W-:Y:S01]  /*a840*/  R2UR UR12, R8 ;  /* 0x00000000080c72ca */ /* 0x000fe200000e0000 */
[----:B------:R-:W-:Y:S01]  /*a850*/  UMOV UR7, 0x10000000 ;  /* 0x1000000000077882 */ /* 0x000fe20000000000 */
[----:B------:R-:W-:Y:S01]  /*a860*/  R2UR UR19, R15 ;  /* 0x000000000f1372ca */ /* 0x000fe200000e0000 */
[----:B------:R-:W-:Y:S01]  /*a870*/  VIADD R20, R20, 0x20 ;  /* 0x0000002014147836 */ /* 0x000fe20000000000 */
[----:B------:R-:W-:Y:S01]  /*a880*/  ISETP.GT.AND P3, PT, R4, 0x1, PT ;  /* 0x000000010400780c */ /* 0x000fe20003f64270 */
[----:B------:R-:W-:Y:S01]  /*a890*/  UIADD3 UR14, UR5, 0x100, URZ ;  /* 0x00000100050e7890 */ /* 0x000fe2000fffe03f */
[----:B------:R-:W-:Y:S01]  /*a8a0*/  ISETP.NE.AND P1, PT, R6, 0x5, PT ;  /* 0x000000050600780c */ /* 0x000fe20003f25270 */
[----:B------:R-:W-:-:S02]  /*a8b0*/  UIADD3.X UR5, URZ, UR23, URZ, UP0, !UPT ;  /* 0x000000173f057290 */ /* 0x000fc400087fe43f */
[----:B------:R-:W-:Y:S01]  /*a8c0*/  UIADD3 UR15, UR8, 0xa100, URZ ;  /* 0x0000a100080f7890 */ /* 0x000fe2000fffe03f */
[----:B------:R-:W-:Y:S02]  /*a8d0*/  SEL R14, RZ, 0x1, P1 ;  /* 0x00000001ff0e7807 */ /* 0x000fe40000800000 */
[----:B------:R-:W-:Y:S01]  /*a8e0*/  UMOV UR8, UR14 ;  /* 0x0000000e00087c82 */ /* 0x000fe20008000000 */
[----:B------:R-:W-:Y:S02]  /*a8f0*/  SEL R6, R6, RZ, P1 ;  /* 0x000000ff06067207 */ /* 0x000fe40000800000 */
[----:B------:R-:W-:Y:S01]  /*a900*/  LOP3.LUT R5, R5, R14, RZ, 0x3c, !PT ;  /* 0x0000000e05057212 */ /* 0x000fe200078e3cff */
[----:B------:R0:W-:Y:S02]  /*a910*/  UTMALDG.3D [UR8], [UR4], desc[UR6] ;  /* 0x00000608040075b4 */ /* 0x0001e40008011000 */
[----:B0-----:R-:W-:Y:S01]  /*a920*/  UMOV UR8, UR15 ;  /* 0x0000000f00087c82 */ /* 0x001fe20008000000 */
[----:B------:R-:W-:-:S02]  /*a930*/  UMOV UR11, UR19 ;  /* 0x00000013000b7c82 */ /* 0x000fc40008000000 */
[----:B------:R0:W-:Y:S02]  /*a940*/  UTMALDG.3D [UR8], [UR24], desc[UR6] ;  /* 0x00000608180075b4 */ /* 0x0001e40008011000 */
[----:B0-----:R-:W-:Y:S05]  /*a950*/  @P3 BRA `(.L_x_297) ;  /* 0xfffffffc00483947 */ /* 0x001fea000383ffff */
.L_x_293:
[----:B------:R-:W-:Y:S05]  /*a960*/  BSYNC B1 ;  /* 0x0000000000017941 */ /* 0x000fea0003800000 */
.L_x_292:
[----:B------:R-:W-:Y:S01]  /*a970*/  LOP3.LUT P3, RZ, R13, 0xff, RZ, 0xc0, !PT ;  /* 0x000000ff0dff7812 */ /* 0x000fe2000786c0ff */
[----:B------:R-:W-:Y:S01]  /*a980*/  IMAD.IADD R12, R3, 0x1, R12 ;  /* 0x00000001030c7824 */ /* 0x000fe200078e020c */
[----:B------:R-:W-:Y:S01]  /*a990*/  IADD3 R16, P4, R16, UR20, RZ ;  /* 0x0000001410107c10 */ /* 0x000fe2000ff9e0ff */
[----:B------:R-:W-:Y:S01]  /*a9a0*/  ULDC.64 UR4, c[0x0][0x650] ;  /* 0x0001940000047ab9 */ /* 0x000fe20000000a00 */
[----:B------:R-:W-:Y:S01]  /*a9b0*/  BSSY B1, `(.L_x_298) ;  /* 0x000006a000017945 */ /* 0x000fe20003800000 */
[----:B------:R-:W-:Y:S01]  /*a9c0*/  IMAD.MOV.U32 R9, RZ, RZ, -0x1 ;  /* 0xffffffffff097424 */ /* 0x000fe200078e00ff */
[----:B------:R-:W-:Y:S01]  /*a9d0*/  ISETP.GT.U32.AND P1, PT, R12, 0x4, PT ;  /* 0x000000040c00780c */ /* 0x000fe20003f24070 */
[----:B------:R-:W-:Y:S01]  /*a9e0*/  IMAD.MOV.U32 R8, RZ, RZ, -0x1 ;  /* 0xffffffffff087424 */ /* 0x000fe200078e00ff */
[----:B------:R-:W-:Y:S02]  /*a9f0*/  IADD3.X R17, R17, UR13, RZ, P4, !PT ;  /* 0x0000000d11117c10 */ /* 0x000fe4000a7fe4ff */
[----:B------:R-:W-:-:S02]  /*aa00*/  ISETP.LT.U32.AND P1, PT, R3, 0x5, P1 ;  /* 0x000000050300780c */ /* 0x000fc40000f21070 */
[----:B------:R-:W-:Y:S01]  /*aa10*/  PRMT R13, RZ, 0x7610, R13 ;  /* 0x00007610ff0d7816 */ /* 0x000fe2000000000d */
[----:B------:R-:W0:Y:S01]  /*aa20*/  @P3 S2R R5, SR_CgaCtaId ;  /* 0x0000000000053919 */ /* 0x000e220000008800 */
[----:B------:R-:W-:-:S04]  /*aa30*/  @P3 MOV R4, 0x400 ;  /* 0x0000040000043802 */ /* 0x000fc80000000f00 */
[----:B0-----:R-:W-:Y:S01]  /*aa40*/  @P3 LEA R6, R5, R4, 0x18 ;  /* 0x0000000405063211 */ /* 0x001fe200078ec0ff */
[----:B------:R-:W-:-:S03]  /*aa50*/  IMAD.WIDE.U32 R4, R12, -0x33333333, RZ ;  /* 0xcccccccd0c047825 */ /* 0x000fc600078e00ff */
[----:B------:R0:W-:Y:S01]  /*aa60*/  @P3 SYNCS.ARRIVE.TRANS64.A1T0 RZ, [R6+URZ+0x68], RZ ;  /* 0x000068ff06ff39a7 */ /* 0x0001e2000810003f */
[----:B------:R-:W-:Y:S02]  /*aa70*/  ISETP.GE.U32.AND P3, PT, R3, 0x5, PT ;  /* 0x000000050300780c */ /* 0x000fe40003f66070 */
[----:B------:R-:W-:Y:S02]  /*aa80*/  SHF.R.U32.HI R7, RZ, 0x2, R5 ;  /* 0x00000002ff077819 */ /* 0x000fe40000011605 */
[----:B------:R-:W-:Y:S02]  /*aa90*/  SEL R5, RZ, 0x1, !P1 ;  /* 0x00000001ff057807 */ /* 0x000fe40004800000 */
[----:B------:R-:W-:Y:S01]  /*aaa0*/  ISETP.GE.U32.AND P1, PT, R16, UR4, PT ;  /* 0x0000000410007c0c */ /* 0x000fe2000bf26070 */
[----:B------:R-:W-:Y:S01]  /*aab0*/  IMAD R12, R7, -0x5, R12 ;  /* 0xfffffffb070c7824 */ /* 0x000fe200078e020c */
[----:B------:R-:W-:Y:S02]  /*aac0*/  LOP3.LUT R0, R0, R5, RZ, 0x3c, !PT ;  /* 0x0000000500007212 */ /* 0x000fe400078e3cff */
[----:B------:R-:W-:-:S02]  /*aad0*/  ISETP.GE.U32.AND.EX P1, PT, R17, UR5, PT, P1 ;  /* 0x0000000511007c0c */ /* 0x000fc4000bf26110 */
[----:B------:R-:W-:Y:S02]  /*aae0*/  PRMT R4, RZ, 0x7610, R4 ;  /* 0x00007610ff047816 */ /* 0x000fe40000000004 */
[----:B------:R-:W-:Y:S01]  /*aaf0*/  @P3 LOP3.LUT R0, R0, 0x1, R7, 0x78, !PT ;  /* 0x0000000100003812 */ /* 0x000fe200078e7807 */
[----:B------:R-:W-:-:S08]  /*ab00*/  IMAD.MOV.U32 R7, RZ, RZ, -0x1 ;  /* 0xffffffffff077424 */ /* 0x000fd000078e00ff */
[----:B0-----:R-:W-:Y:S05]  /*ab10*/  @P1 BRA `(.L_x_299) ;  /* 0x00000004004c1947 */ /* 0x001fea0003800000 */
[----:B------:R-:W-:Y:S01]  /*ab20*/  ULDC.64 UR4, c[0x0][0x628] ;  /* 0x00018a0000047ab9 */ /* 0x000fe20000000a00 */
[----:B------:R-:W0:Y:S01]  /*ab30*/  S2R R15, SR_CTAID.X ;  /* 0x00000000000f7919 */ /* 0x000e220000002500 */
[----:B------:R-:W-:Y:S01]  /*ab40*/  ISETP.NE.U32.AND P1, PT, RZ, UR4, PT ;  /* 0x00000004ff007c0c */ /* 0x000fe2000bf25070 */
[----:B------:R-:W-:Y:S01]  /*ab50*/  ULDC UR7, c[0x0][0x630] ;  /* 0x00018c0000077ab9 */ /* 0x000fe20000000800 */
[----:B------:R-:W-:Y:S01]  /*ab60*/  IMAD.MOV.U32 R4, RZ, RZ, R16 ;  /* 0x000000ffff047224 */ /* 0x000fe200078e0010 */
[----:B------:R-:W1:Y:S01]  /*ab70*/  S2R R14, SR_CTAID.Y ;  /* 0x00000000000e7919 */ /* 0x000e620000002600 */
[----:B------:R-:W-:Y:S01]  /*ab80*/  ISETP.NE.AND.EX P1, PT, RZ, UR5, PT, P1 ;  /* 0x00000005ff007c0c */ /* 0x000fe2000bf25310 */
[----:B------:R-:W-:-:S12]  /*ab90*/  IMAD.MOV.U32 R5, RZ, RZ, R17 ;  /* 0x000000ffff057224 */ /* 0x000fd800078e0011 */
[----:B------:R-:W-:Y:S05]  /*aba0*/  @!P1 BRA `(.L_x_300) ;  /* 0x0000000000289947 */ /* 0x000fea0003800000 */
[----:B------:R-:W-:Y:S02]  /*abb0*/  ULDC UR6, c[0x0][0x634] ;  /* 0x00018d0000067ab9 */ /* 0x000fe40000000800 */
[----:B------:R-:W-:-:S05]  /*abc0*/  IADD3 R9, P1, R16, UR6, RZ ;  /* 0x0000000610097c10 */ /* 0x000fca000ff3e0ff */
[----:B------:R-:W-:-:S04]  /*abd0*/  IMAD.X R21, RZ, RZ, R17, P1 ;  /* 0x000000ffff157224 */ /* 0x000fc800008e0611 */
[----:B------:R-:W-:-:S04]  /*abe0*/  IMAD.WIDE.U32 R6, R21, UR4, RZ ;  /* 0x0000000415067c25 */ /* 0x000fc8000f8e00ff */
[----:B------:R-:W-:-:S04]  /*abf0*/  IMAD.WIDE.U32 R6, P1, R9, UR5, R6 ;  /* 0x0000000509067c25 */ /* 0x000fc8000f820006 */
[----:B------:R-:W-:-:S04]  /*ac00*/  IMAD.WIDE.U32 R8, R9, UR4, RZ ;  /* 0x0000000409087c25 */ /* 0x000fc8000f8e00ff */
[----:B------:R-:W-:Y:S01]  /*ac10*/  IMAD.X R5, RZ, RZ, RZ, P1 ;  /* 0x000000ffff057224 */ /* 0x000fe200008e06ff */
[----:B------:R-:W-:Y:S01]  /*ac20*/  IADD3 RZ, P1, R9, R6, RZ ;  /* 0x0000000609ff7210 */ /* 0x000fe20007f3e0ff */
[----:B------:R-:W-:-:S04]  /*ac30*/  IMAD.MOV.U32 R4, RZ, RZ, R7 ;  /* 0x000000ffff047224 */ /* 0x000fc800078e0007 */
[----:B------:R-:W-:-:S08]  /*ac40*/  IMAD.WIDE.U32.X R4, R21, UR5, R4, P1 ;  /* 0x0000000515047c25 */ /* 0x000fd000088e0404 */
.L_x_300:
[--C-:B------:R-:W-:Y:S01]  /*ac50*/  SHF.R.U64 R8, R4, UR7, R5.reuse ;  /* 0x0000000704087c19 */ /* 0x100fe20008001205 */
[----:B------:R-:W-:Y:S01]  /*ac60*/  ULDC.64 UR4, c[0x0][0x620] ;  /* 0x0001880000047ab9 */ /* 0x000fe20000000a00 */
[----:B------:R-:W-:Y:S01]  /*ac70*/  SHF.R.U32.HI R4, RZ, UR7, R5 ;  /* 0x00000007ff047c19 */ /* 0x000fe20008011605 */
[----:B------:R-:W2:Y:S01]  /*ac80*/  LDC R24, c[0x0][0x144] ;  /* 0x00005100ff187b82 */ /* 0x000ea20000000800 */
[----:B------:R-:W-:Y:S01]  /*ac90*/  IADD3 R7, P1, RZ, -R8, RZ ;  /* 0x80000008ff077210 */ /* 0x000fe20007f3e0ff */
[----:B------:R-:W-:Y:S01]  /*aca0*/  ULDC.64 UR8, c[0x0][0x640] ;  /* 0x0001900000087ab9 */ /* 0x000fe20000000a00 */
[----:B0-----:R-:W-:Y:S01]  /*acb0*/  I2FP.F32.U32 R9, R15 ;  /* 0x0000000f00097245 */ /* 0x001fe20000201000 */
[----:B------:R-:W-:Y:S02]  /*acc0*/  ULDC UR6, c[0x0][0x608] ;  /* 0x0001820000067ab9 */ /* 0x000fe40000000800 */
[----:B------:R-:W-:Y:S01]  /*acd0*/  IMAD.X R4, RZ, RZ, ~R4, P1 ;  /* 0x000000ffff047224 */ /* 0x000fe200008e0e04 */
[----:B------:R-:W-:Y:S01]  /*ace0*/  ISETP.NE.U32.AND P1, PT, RZ, UR8, PT ;  /* 0x00000008ff007c0c */ /* 0x000fe2000bf25070 */
[----:B------:R-:W0:Y:S02]  /*acf0*/  LDC R21, c[0x0][0x148] ;  /* 0x00005200ff157b82 */ /* 0x000e240000000800 */
[----:B------:R-:W-:Y:S01]  /*ad00*/  IMAD R6, R4, UR4, RZ ;  /* 0x0000000404067c24 */ /* 0x000fe2000f8e02ff */
[----:B------:R-:W-:Y:S01]  /*ad10*/  ISETP.NE.AND.EX P1, PT, RZ, UR9, PT, P1 ;  /* 0x00000009ff007c0c */ /* 0x000fe2000bf25310 */
[----:B------:R-:W-:Y:S01]  /*ad20*/  IMAD.WIDE.U32 R4, R7, UR4, R16 ;  /* 0x0000000407047c25 */ /* 0x000fe2000f8e0010 */
[----:B------:R-:W-:-:S03]  /*ad30*/  ULDC UR4, c[0x0][0x150] ;  /* 0x0000540000047ab9 */ /* 0x000fc60000000800 */
[----:B------:R-:W-:Y:S02]  /*ad40*/  IMAD R7, R7, UR5, R6 ;  /* 0x0000000507077c24 */ /* 0x000fe4000f8e0206 */
[----:B------:R-:W-:Y:S01]  /*ad50*/  FMUL R6, R9, UR4 ;  /* 0x0000000409067c20 */ /* 0x000fe20008400000 */
[----:B------:R-:W-:Y:S01]  /*ad60*/  ULDC UR4, c[0x0][0x618] ;  /* 0x0001860000047ab9 */ /* 0x000fe20000000800 */
[----:B------:R-:W-:Y:S01]  /*ad70*/  ULDC UR5, c[0x0][0x154] ;  /* 0x0000550000057ab9 */ /* 0x000fe20000000800 */
[----:B------:R-:W-:-:S03]  /*ad80*/  IMAD.IADD R5, R5, 0x1, R7 ;  /* 0x0000000105057824 */ /* 0x000fc600078e0207 */
[----:B------:R-:W3:Y:S02]  /*ad90*/  F2I.U32.TRUNC.NTZ R6, R6 ;  /* 0x0000000600067305 */ /* 0x000ee4000020f000 */
[----:B------:R-:W-:Y:S02]  /*ada0*/  SHF.R.U64 R9, R4, UR4, R5 ;  /* 0x0000000404097c19 */ /* 0x000fe40008001205 */
[----:B-1----:R-:W-:-:S05]  /*adb0*/  I2FP.F32.U32 R4, R14 ;  /* 0x0000000e00047245 */ /* 0x002fca0000201000 */
[----:B------:R-:W-:Y:S01]  /*adc0*/  FMUL R22, R4, UR5 ;  /* 0x0000000504167c20 */ /* 0x000fe20008400000 */
[----:B------:R-:W-:Y:S01]  /*add0*/  SHF.R.U32.HI R4, RZ, UR4, R5 ;  /* 0x00000004ff047c19 */ /* 0x000fe20008011605 */
[----:B------:R-:W-:-:S03]  /*ade0*/  ULDC UR4, c[0x0][0x658] ;  /* 0x0001960000047ab9 */ /* 0x000fc60000000800 */
[--C-:B------:R-:W-:Y:S01]  /*adf0*/  SHF.R.U64 R20, R9, UR6, R4.reuse ;  /* 0x0000000609147c19 */ /* 0x100fe20008001204 */
[----:B------:R-:W1:Y:S01]  /*ae00*/  F2I.U32.TRUNC.NTZ R22, R22 ;  /* 0x0000001600167305 */ /* 0x000e62000020f000 */
[----:B------:R-:W-:Y:S01]  /*ae10*/  SHF.R.U32.HI R5, RZ, UR6, R4 ;  /* 0x00000006ff057c19 */ /* 0x000fe20008011604 */
[----:B---3--:R-:W-:-:S03]  /*ae20*/  IMAD.MOV R6, RZ, RZ, -R6 ;  /* 0x000000ffff067224 */ /* 0x008fc600078e0a06 */
[----:B------:R-:W-:Y:S01]  /*ae30*/  SHF.R.U64 R18, R20, UR4, R5 ;  /* 0x0000000414127c19 */ /* 0x000fe20008001205 */
[----:B--2---:R-:W-:Y:S01]  /*ae40*/  IMAD R15, R24, R6, R15 ;  /* 0x00000006180f7224 */ /* 0x004fe200078e020f */
[----:B------:R-:W-:-:S03]  /*ae50*/  SHF.R.U32.HI R23, RZ, UR4, R5 ;  /* 0x00000004ff177c19 */ /* 0x000fc60008011605 */
[----:B------:R-:W-:Y:S02]  /*ae60*/  IMAD.MOV.U32 R4, RZ, RZ, R18 ;  /* 0x000000ffff047224 */ /* 0x000fe400078e0012 */
[----:B------:R-:W-:Y:S01]  /*ae70*/  IMAD.MOV.U32 R5, RZ, RZ, R23 ;  /* 0x000000ffff057224 */ /* 0x000fe200078e0017 */
[----:B-1----:R-:W-:Y:S06]  /*ae80*/  @!P1 BRA `(.L_x_301) ;  /* 0x0000000000289947 */ /* 0x002fec0003800000 */
[----:B------:R-:W-:Y:S02]  /*ae90*/  ULDC UR4, c[0x0][0x64c] ;  /* 0x0001930000047ab9 */ /* 0x000fe40000000800 */
[----:B------:R-:W-:-:S05]  /*aea0*/  IADD3 R5, P1, R18, UR4, RZ ;  /* 0x0000000412057c10 */ /* 0x000fca000ff3e0ff */
[----:B------:R-:W-:-:S04]  /*aeb0*/  IMAD.X R23, RZ, RZ, R23, P1 ;  /* 0x000000ffff177224 */ /* 0x000fc800008e0617 */
[----:B------:R-:W-:-:S04]  /*aec0*/  IMAD.WIDE.U32 R6, R23, UR8, RZ ;  /* 0x0000000817067c25 */ /* 0x000fc8000f8e00ff */
[----:B------:R-:W-:-:S04]  /*aed0*/  IMAD.WIDE.U32 R6, P1, R5, UR9, R6 ;  /* 0x0000000905067c25 */ /* 0x000fc8000f820006 */
[----:B------:R-:W-:-:S04]  /*aee0*/  IMAD.WIDE.U32 R4, R5, UR8, RZ ;  /* 0x0000000805047c25 */ /* 0x000fc8000f8e00ff */
[----:B------:R-:W-:Y:S01]  /*aef0*/  IMAD.MOV.U32 R4, RZ, RZ, R7 ;  /* 0x000000ffff047224 */ /* 0x000fe200078e0007 */
[----:B------:R-:W-:Y:S01]  /*af00*/  IADD3 RZ, P3, R5, R6, RZ ;  /* 0x0000000605ff7210 */ /* 0x000fe20007f7e0ff */
[----:B------:R-:W-:-:S04]  /*af10*/  IMAD.X R5, RZ, RZ, RZ, P1 ;  /* 0x000000ffff057224 */ /* 0x000fc800008e06ff */
[----:B------:R-:W-:-:S08]  /*af20*/  IMAD.WIDE.U32.X R4, R23, UR9, R4, P3 ;  /* 0x0000000917047c25 */ /* 0x000fd000098e0404 */
.L_x_301:
[----:B------:R-:W-:Y:S01]  /*af30*/  ISETP.NE.AND P1, PT, R2, 0x1, PT ;  /* 0x000000010200780c */ /* 0x000fe20003f25270 */
[----:B------:R-:W-:Y:S01]  /*af40*/  ULDC UR4, c[0x0][0x648] ;  /* 0x0001920000047ab9 */ /* 0x000fe20000000800 */
[----:B------:R-:W-:Y:S01]  /*af50*/  LOP3.LUT R20, R20, UR17, RZ, 0xc0, !PT ;  /* 0x0000001114147c12 */ /* 0x000fe2000f8ec0ff */
[----:B------:R-:W-:Y:S01]  /*af60*/  IMAD.MOV R22, RZ, RZ, -R22 ;  /* 0x000000ffff167224 */ /* 0x000fe200078e0a16 */
[----:B------:R-:W-:Y:S01]  /*af70*/  SHF.R.U64 R5, R4, UR4, R5 ;  /* 0x0000000404057c19 */ /* 0x000fe20008001205 */
[----:B------:R-:W-:Y:S01]  /*af80*/  ULDC UR4, c[0x0][0x638] ;  /* 0x00018e0000047ab9 */ /* 0x000fe20000000800 */
[----:B------:R-:W-:Y:S01]  /*af90*/  LOP3.LUT R9, R9, UR16, RZ, 0xc0, !PT ;  /* 0x0000001009097c12 */ /* 0x000fe2000f8ec0ff */
[----:B------:R-:W-:Y:S01]  /*afa0*/  ULDC UR5, c[0x0][0x610] ;  /* 0x0001840000057ab9 */ /* 0x000fe20000000800 */
[----:B------:R-:W-:Y:S02]  /*afb0*/  IMAD.MOV.U32 R4, RZ, RZ, 0x1 ;  /* 0x00000001ff047424 */ /* 0x000fe400078e00ff */
[----:B------:R-:W-:-:S02]  /*afc0*/  IMAD.MOV R7, RZ, RZ, -R5 ;  /* 0x000000ffff077224 */ /* 0x000fc400078e0a05 */
[----:B------:R-:W-:Y:S02]  /*afd0*/  IMAD R20, R5, UR18, R20 ;  /* 0x0000001205147c24 */ /* 0x000fe4000f8e0214 */
[----:B0-----:R-:W-:Y:S02]  /*afe0*/  @P1 IMAD R15, R21, R22, R14 ;  /* 0x00000016150f1224 */ /* 0x001fe400078e020e */
[----:B------:R-:W-:Y:S01]  /*aff0*/  IMAD R18, R7, UR4, R18 ;  /* 0x0000000407127c24 */ /* 0x000fe2000f8e0212 */
[----:B------:R-:W-:Y:S01]  /*b000*/  ULDC UR4, c[0x0][0x600] ;  /* 0x0001800000047ab9 */ /* 0x000fe20000000800 */
[----:B------:R-:W-:Y:S02]  /*b010*/  IMAD R15, R20, UR5, R15 ;  /* 0x00000005140f7c24 */ /* 0x000fe4000f8e020f */
[----:B------:R-:W-:-:S05]  /*b020*/  IMAD R18, R18, UR4, R9 ;  /* 0x0000000412127c24 */ /* 0x000fca000f8e0209 */
[----:B------:R-:W-:Y:S02]  /*b030*/  SEL R9, R18, R15, !P1 ;  /* 0x0000000f12097207 */ /* 0x000fe40004800000 */
[----:B------:R-:W-:-:S07]  /*b040*/  SEL R7, R15, R18, !P1 ;  /* 0x000000120f077207 */ /* 0x000fce0004800000 */
.L_x_299:
[----:B------:R-:W-:Y:S05]  /*b050*/  BSYNC B1 ;  /* 0x0000000000017941 */ /* 0x000fea0003800000 */
.L_x_298:
[----:B------:R-:W-:-:S13]  /*b060*/  LOP3.LUT P1, RZ, R4, 0xff, RZ, 0xc0, !PT ;  /* 0x000000ff04ff7812 */ /* 0x000fda000782c0ff */
[----:B------:R-:W-:Y:S05]  /*b070*/  @P1 BRA `(.L_x_302) ;  /* 0xfffffff4004c1947 */ /* 0x000fea000383ffff */
[----:B------:R-:W-:Y:S05]  /*b080*/  BSYNC B0 ;  /* 0x0000000000007941 */ /* 0x000fea0003800000 */
.L_x_290:
[----:B------:R-:W-:-:S03]  /*b090*/  UMOV UR4, 0xffffffff ;  /* 0xffffffff00047882 */ /* 0x000fc60000000000 */
[----:B------:R-:W-:Y:S05]  /*b0a0*/  BRA.DIV UR4, `(.L_x_303) ;  /* 0x00000006043c7947 */ /* 0x000fea000b800000 */
[----:B------:R-:W-:-:S13]  /*b0b0*/  ELECT P6, URZ, PT ;  /* 0x00000000003f782f */ /* 0x000fda00038c0000 */
.L_x_318:
[----:B------:R-:W-:Y:S04]  /*b0c0*/  BSSY B0, `(.L_x_304) ;  /* 0x0000034000007945 */ /* 0x000fe80003800000 */
[----:B------:R-:W-:Y:S05]  /*b0d0*/  @!P6 BRA `(.L_x_305) ;  /* 0x0000000000c8e947 */ /* 0x000fea0003800000 */
[----:B------:R-:W-:-:S04]  /*b0e0*/  LOP3.LUT R19, R19, 0x2, RZ, 0xfc, !PT ;  /* 0x0000000213137812 */ /* 0x000fc800078efcff */
[----:B------:R-:W-:-:S13]  /*b0f0*/  ISETP.NE.AND P0, PT, R19, 0x3, PT ;  /* 0x000000031300780c */ /* 0x000fda0003f05270 */
[----:B------:R-:W-:Y:S05]  /*b100*/  @!P0 BRA `(.L_x_306) ;  /* 0x0000000000048947 */ /* 0x000fea0003800000 */
[----:B------:R-:W-:Y:S01]  /*b110*/  BPT.TRAP 0x1 ;  /* 0x000000040000795c */ /* 0x000fe20000300000 */
.L_x_306:
[----:B------:R-:W0:Y:S01]  /*b120*/  S2R R3, SR_CgaCtaId ;  /* 0x0000000000037919 */ /* 0x000e220000008800 */
[----:B------:R-:W-:-:S04]  /*b130*/  MOV R2, 0x400 ;  /* 0x0000040000027802 */ /* 0x000fc80000000f00 */
[----:B0-----:R-:W-:Y:S02]  /*b140*/  LEA R3, R3, R2, 0x18 ;  /* 0x0000000203037211 */ /* 0x001fe400078ec0ff */
[----:B------:R-:W-:-:S03]  /*b150*/  SHF.L.U32 R2, R0, 0x1f, RZ ;  /* 0x0000001f00027819 */ /* 0x000fc600000006ff */
[----:B------:R-:W-:-:S04]  /*b160*/  VIADD R3, R3, 0x28 ;  /* 0x0000002803037836 */ /* 0x000fc80000000000 */
[C---:B------:R-:W-:Y:S02]  /*b170*/  IMAD R7, R12.reuse, 0x8, R3 ;  /* 0x000000080c077824 */ /* 0x040fe400078e0203 */
[----:B------:R-:W-:Y:S02]  /*b180*/  VIADD R12, R12, 0x1 ;  /* 0x000000010c0c7836 */ /* 0x000fe40000000000 */
[----:B------:R-:W0:Y:S03]  /*b190*/  SYNCS.PHASECHK.TRANS64.TRYWAIT P0, [R7+URZ], R2 ;  /* 0x00000002070075a7 */ /* 0x000e26000800017f */
[----:B------:R-:W-:-:S04]  /*b1a0*/  ISETP.NE.AND P1, PT, R12, 0x5, PT ;  /* 0x000000050c00780c */ /* 0x000fc80003f25270 */
[----:B------:R-:W-:Y:S02]  /*b1b0*/  SEL R5, RZ, 0x1, P1 ;  /* 0x00000001ff057807 */ /* 0x000fe40000800000 */
[----:B------:R-:W-:Y:S02]  /*b1c0*/  SEL R12, R12, RZ, P1 ;  /* 0x000000ff0c0c7207 */ /* 0x000fe40000800000 */
[----:B------:R-:W-:-:S03]  /*b1d0*/  LOP3.LUT R5, R0, R5, RZ, 0x3c, !PT ;  /* 0x0000000500057212 */ /* 0x000fc600078e3cff */
[----:B------:R-:W-:Y:S01]  /*b1e0*/  IMAD R9, R12, 0x8, R3 ;  /* 0x000000080c097824 */ /* 0x000fe200078e0203 */
[----:B------:R-:W-:Y:S01]  /*b1f0*/  SHF.L.U32 R4, R5, 0x1f, RZ ;  /* 0x0000001f05047819 */ /* 0x000fe200000006ff */
[----:B0-----:R-:W-:Y:S06]  /*b200*/  @!P0 BRA `(.L_x_307) ;  /* 0x0000000400048947 */ /* 0x001fec0003800000 */
.L_x_319:
[----:B------:R-:W1:Y:S01]  /*b210*/  SYNCS.PHASECHK.TRANS64.TRYWAIT P0, [R9+URZ], R4 ;  /* 0x00000004090075a7 */ /* 0x000e62000800017f */
[----:B------:R-:W-:-:S05]  /*b220*/  VIADD R0, R12, 0x1 ;  /* 0x000000010c007836 */ /* 0x000fca0000000000 */
[----:B------:R-:W-:-:S04]  /*b230*/  ISETP.NE.AND P1, PT, R0, 0x5, PT ;  /* 0x000000050000780c */ /* 0x000fc80003f25270 */
[----:B0-----:R-:W-:Y:S02]  /*b240*/  SEL R2, RZ, 0x1, P1 ;  /* 0x00000001ff027807 */ /* 0x001fe40000800000 */
[----:B------:R-:W-:Y:S02]  /*b250*/  SEL R0, R0, RZ, P1 ;  /* 0x000000ff00007207 */ /* 0x000fe40000800000 */
[----:B------:R-:W-:-:S03]  /*b260*/  LOP3.LUT R7, R5, R2, RZ, 0x3c, !PT ;  /* 0x0000000205077212 */ /* 0x000fc600078e3cff */
[----:B------:R-:W-:Y:S01]  /*b270*/  IMAD R6, R0, 0x8, R3 ;  /* 0x0000000800067824 */ /* 0x000fe200078e0203 */
[----:B------:R-:W-:Y:S01]  /*b280*/  SHF.L.U32 R5, R7, 0x1f, RZ ;  /* 0x0000001f07057819 */ /* 0x000fe200000006ff */
[----:B-1----:R-:W-:Y:S06]  /*b290*/  @!P0 BRA `(.L_x_308) ;  /* 0x0000000000f48947 */ /* 0x002fec0003800000 */
.L_x_320:
[----:B------:R-:W1:Y:S01]  /*b2a0*/  SYNCS.PHASECHK.TRANS64.TRYWAIT P0, [R6+URZ], R5 ;  /* 0x00000005060075a7 */ /* 0x000e62000800017f */
[----:B------:R-:W-:-:S05]  /*b2b0*/  VIADD R0, R0, 0x1 ;  /* 0x0000000100007836 */ /* 0x000fca0000000000 */
[----:B------:R-:W-:-:S04]  /*b2c0*/  ISETP.NE.AND P1, PT, R0, 0x5, PT ;  /* 0x000000050000780c */ /* 0x000fc80003f25270 */
[----:B------:R-:W-:Y:S02]  /*b2d0*/  SEL R2, RZ, 0x1, P1 ;  /* 0x00000001ff027807 */ /* 0x000fe40000800000 */
[----:B------:R-:W-:Y:S02]  /*b2e0*/  SEL R0, R0, RZ, P1 ;  /* 0x000000ff00007207 */ /* 0x000fe40000800000 */
[----:B------:R-:W-:-:S03]  /*b2f0*/  LOP3.LUT R7, R7, R2, RZ, 0x3c, !PT ;  /* 0x0000000207077212 */ /* 0x000fc600078e3cff */
[----:B0-----:R-:W-:Y:S01]  /*b300*/  IMAD R9, R0, 0x8, R3 ;  /* 0x0000000800097824 */ /* 0x001fe200078e0203 */
[----:B------:R-:W-:Y:S01]  /*b310*/  SHF.L.U32 R4, R7, 0x1f, RZ ;  /* 0x0000001f07047819 */ /* 0x000fe200000006ff */
[----:B-1----:R-:W-:Y:S06]  /*b320*/  @!P0 BRA `(.L_x_309) ;  /* 0x0000000000e48947 */ /* 0x002fec0003800000 */
.L_x_321:
[----:B------:R-:W1:Y:S01]  /*b330*/  SYNCS.PHASECHK.TRANS64.TRYWAIT P0, [R9+URZ], R4 ;  /* 0x00000004090075a7 */ /* 0x000e62000800017f */
[----:B------:R-:W-:-:S05]  /*b340*/  VIADD R0, R0, 0x1 ;  /* 0x0000000100007836 */ /* 0x000fca0000000000 */
[----:B------:R-:W-:-:S04]  /*b350*/  ISETP.NE.AND P1, PT, R0, 0x5, PT ;  /* 0x000000050000780c */ /* 0x000fc80003f25270 */
[----:B------:R-:W-:Y:S02]  /*b360*/  SEL R2, RZ, 0x1, P1 ;  /* 0x00000001ff027807 */ /* 0x000fe40000800000 */
[----:B------:R-:W-:Y:S02]  /*b370*/  SEL R0, R0, RZ, P1 ;  /* 0x000000ff00007207 */ /* 0x000fe40000800000 */
[----:B------:R-:W-:Y:S01]  /*b380*/  LOP3.LUT R2, R7, R2, RZ, 0x3c, !PT ;  /* 0x0000000207027212 */ /* 0x000fe200078e3cff */
[----:B-1----:R-:W-:Y:S06]  /*b390*/  @!P0 BRA `(.L_x_310) ;  /* 0x0000000000dc8947 */ /* 0x002fec0003800000 */
.L_x_322:
[----:B------:R-:W-:Y:S01]  /*b3a0*/  IMAD R3, R0, 0x8, R3 ;  /* 0x0000000800037824 */ /* 0x000fe200078e0203 */
[----:B------:R-:W-:-:S07]  /*b3b0*/  SHF.L.U32 R0, R2, 0x1f, RZ ;  /* 0x0000001f02007819 */ /* 0x000fce00000006ff */
.L_x_311:
[----:B--2---:R2:W3:Y:S02]  /*b3c0*/  SYNCS.PHASECHK.TRANS64.TRYWAIT P0, [R3+URZ], R0 ;  /* 0x00000000030075a7 */ /* 0x0044e4000800017f */
[----:B---3--:R-:W-:Y:S05]  /*b3d0*/  @!P0 NANOSLEEP.SYNCS 0x989680 ;  /* 0x009896800000895d */ /* 0x008fea0003900000 */
[----:B------:R-:W3:Y:S02]  /*b3e0*/  @!P0 SYNCS.PHASECHK.TRANS64 P0, [R3+URZ], R0 ;  /* 0x00000000030085a7 */ /* 0x000ee4000800007f */
[----:B---3--:R-:W-:Y:S05]  /*b3f0*/  @!P0 BRA `(.L_x_311) ;  /* 0xfffffffc00f08947 */ /* 0x008fea000383ffff */
.L_x_305:
[----:B------:R-:W-:Y:S05]  /*b400*/  BSYNC B0 ;  /* 0x0000000000007941 */ /* 0x000fea0003800000 */
.L_x_304:
[----:B------:R-:W-:Y:S05]  /*b410*/  EXIT ;  /* 0x000000000000794d */ /* 0x000fea0003800000 */
.L_x_17:
[----:B---3--:R3:W4:Y:S02]  /*b420*/  SYNCS.PHASECHK.TRANS64.TRYWAIT P1, [R3+URZ], R0 ;  /* 0x00000000030075a7 */ /* 0x008724000802017f */
[----:B----4-:R-:W-:Y:S05]  /*b430*/  @!P1 NANOSLEEP.SYNCS 0x989680 ;  /* 0x009896800000995d */ /* 0x010fea0003900000 */
[----:B------:R-:W4:Y:S02]  /*b440*/  @!P1 SYNCS.PHASECHK.TRANS64 P1, [R3+URZ], R0 ;  /* 0x00000000030095a7 */ /* 0x000f24000802007f */
[----:B----4-:R-:W-:Y:S05]  /*b450*/  @!P1 BRA `(.L_x_17) ;  /* 0xfffffffc00f09947 */ /* 0x010fea000383ffff */
[----:B------:R-:W-:Y:S05]  /*b460*/  BRA `(.L_x_16) ;  /* 0xffffff5c00707947 */ /* 0x000fea000383ffff */
.L_x_22:
[----:B-1----:R-:W-:-:S04]  /*b470*/  IMAD.U32 R4, RZ, RZ, UR4 ;  /* 0x00000004ff047e24 */ /* 0x002fc8000f8e00ff */
[----:B------:R1:W2:Y:S03]  /*b480*/  SYNCS.PHASECHK.TRANS64.TRYWAIT P1, [R4+URZ], R3 ;  /* 0x00000003040075a7 */ /* 0x0002a6000802017f */
[----:B--2---:R-:W-:Y:S05]  /*b490*/  @!P1 NANOSLEEP.SYNCS 0x989680 ;  /* 0x009896800000995d */ /* 0x004fea0003900000 */
[----:B------:R-:W2:Y:S02]  /*b4a0*/  @!P1 SYNCS.PHASECHK.TRANS64 P1, [R4+URZ], R3 ;  /* 0x00000003040095a7 */ /* 0x000ea4000802007f */
[----:B--2---:R-:W-:Y:S05]  /*b4b0*/  @!P1 BRA `(.L_x_22) ;  /* 0xfffffffc00ec9947 */ /* 0x004fea000383ffff */
[----:B------:R-:W-:Y:S05]  /*b4c0*/  BRA `(.L_x_21) ;  /* 0xffffff6000147947 */ /* 0x000fea000383ffff */
.L_x_291:
[----:B------:R-:W-:Y:S01]  /*b4d0*/  BSSY B1, `(.L_x_312) ;  /* 0x0000006000017945 */ /* 0x000fe20003800000 */
[----:B------:R-:W-:-:S07]  /*b4e0*/  IMAD.MOV.U32 R15, RZ, RZ, -0x1 ;  /* 0xffffffffff0f7424 */ /* 0x000fce00078e00ff */
[----:B------:R-:W-:Y:S05]  /*b4f0*/  WARPSYNC.COLLECTIVE R15, `(.L_x_313) ;  /* 0x000000000f0c7348 */ /* 0x000fea0003c00000 */
[----:B------:R-:W-:Y:S02]  /*b500*/  ELECT P6, UR62, PT ;  /* 0x00000000003e782f */ /* 0x000fe400038c0000 */
[----:B------:R-:W-:Y:S01]  /*b510*/  MOV R14, UR62 ;  /* 0x0000003e000e7c02 */ /* 0x000fe20008000f00 */
[----:B------:R-:W-:Y:S10]  /*b520*/  ENDCOLLECTIVE ;  /* 0x000000000000791b */ /* 0x000ff40003800000 */
.L_x_313:
[----:B------:R-:W-:Y:S05]  /*b530*/  BSYNC B1 ;  /* 0x0000000000017941 */ /* 0x000fea0003800000 */
.L_x_312:
[----:B------:R-:W-:Y:S05]  /*b540*/  BRA `(.L_x_314) ;  /* 0xfffffff000247947 */ /* 0x000fea000383ffff */
.L_x_294:
[----:B0-----:R0:W1:Y:S02]  /*b550*/  SYNCS.PHASECHK.TRANS64.TRYWAIT P1, [R14+URZ+0x28], R7 ;  /* 0x000028070e0075a7 */ /* 0x001064000802017f */
[----:B-1----:R-:W-:Y:S05]  /*b560*/  @!P1 NANOSLEEP.SYNCS 0x989680 ;  /* 0x009896800000995d */ /* 0x002fea0003900000 */
[----:B------:R-:W1:Y:S02]  /*b570*/  @!P1 SYNCS.PHASECHK.TRANS64 P1, [R14+URZ+0x28], R7 ;  /* 0x000028070e0095a7 */ /* 0x000e64000802007f */
[----:B-1----:R-:W-:Y:S05]  /*b580*/  @!P1 BRA `(.L_x_294) ;  /* 0xfffffffc00f09947 */ /* 0x002fea000383ffff */
[----:B------:R-:W-:Y:S05]  /*b590*/  BRA `(.L_x_315) ;  /* 0xfffffff000587947 */ /* 0x000fea000383ffff */
.L_x_303:
[----:B------:R-:W-:Y:S01]  /*b5a0*/  BSSY B0, `(.L_x_316) ;  /* 0x0000006000007945 */ /* 0x000fe20003800000 */
[----:B------:R-:W-:-:S07]  /*b5b0*/  IMAD.MOV.U32 R15, RZ, RZ, -0x1 ;  /* 0xffffffffff0f7424 */ /* 0x000fce00078e00ff */
[----:B------:R-:W-:Y:S05]  /*b5c0*/  WARPSYNC.COLLECTIVE R15, `(.L_x_317) ;  /* 0x000000000f0c7348 */ /* 0x000fea0003c00000 */
[----:B------:R-:W-:Y:S02]  /*b5d0*/  ELECT P6, UR62, PT ;  /* 0x00000000003e782f */ /* 0x000fe400038c0000 */
[----:B------:R-:W-:Y:S01]  /*b5e0*/  MOV R14, UR62 ;  /* 0x0000003e000e7c02 */ /* 0x000fe20008000f00 */
[----:B------:R-:W-:Y:S10]  /*b5f0*/  ENDCOLLECTIVE ;  /* 0x000000000000791b */ /* 0x000ff40003800000 */
.L_x_317:
[----:B------:R-:W-:Y:S05]  /*b600*/  BSYNC B0 ;  /* 0x0000000000007941 */ /* 0x000fea0003800000 */
.L_x_316:
[----:B------:R-:W-:Y:S05]  /*b610*/  BRA `(.L_x_318) ;  /* 0xfffffff800a87947 */ /* 0x000fea000383ffff */
.L_x_307:
[----:B0-----:R0:W1:Y:S02]  /*b620*/  SYNCS.PHASECHK.TRANS64.TRYWAIT P0, [R7+URZ], R2 ;  /* 0x00000002070075a7 */ /* 0x001064000800017f */
[----:B-1----:R-:W-:Y:S05]  /*b630*/  @!P0 NANOSLEEP.SYNCS 0x989680 ;  /* 0x009896800000895d */ /* 0x002fea0003900000 */
[----:B------:R-:W1:Y:S02]  /*b640*/  @!P0 SYNCS.PHASECHK.TRANS64 P0, [R7+URZ], R2 ;  /* 0x00000002070085a7 */ /* 0x000e64000800007f */
[----:B-1----:R-:W-:Y:S05]  /*b650*/  @!P0 BRA `(.L_x_307) ;  /* 0xfffffffc00f08947 */ /* 0x002fea000383ffff */
[----:B------:R-:W-:Y:S05]  /*b660*/  BRA `(.L_x_319) ;  /* 0xfffffff800e87947 */ /* 0x000fea000383ffff */
.L_x_308:
[----:B0-----:R0:W1:Y:S02]  /*b670*/  SYNCS.PHASECHK.TRANS64.TRYWAIT P0, [R9+URZ], R4 ;  /* 0x00000004090075a7 */ /* 0x001064000800017f */
[----:B-1----:R-:W-:Y:S05]  /*b680*/  @!P0 NANOSLEEP.SYNCS 0x989680 ;  /* 0x009896800000895d */ /* 0x002fea0003900000 */
[----:B------:R-:W1:Y:S02]  /*b690*/  @!P0 SYNCS.PHASECHK.TRANS64 P0, [R9+URZ], R4 ;  /* 0x00000004090085a7 */ /* 0x000e64000800007f */
[----:B-1----:R-:W-:Y:S05]  /*b6a0*/  @!P0 BRA `(.L_x_308) ;  /* 0xfffffffc00f08947 */ /* 0x002fea000383ffff */
[----:B------:R-:W-:Y:S05]  /*b6b0*/  BRA `(.L_x_320) ;  /* 0xfffffff800f87947 */ /* 0x000fea000383ffff */
.L_x_309:
[----:B0-----:R0:W1:Y:S02]  /*b6c0*/  SYNCS.PHASECHK.TRANS64.TRYWAIT P0, [R6+URZ], R5 ;  /* 0x00000005060075a7 */ /* 0x001064000800017f */
[----:B-1----:R-:W-:Y:S05]  /*b6d0*/  @!P0 NANOSLEEP.SYNCS 0x989680 ;  /* 0x009896800000895d */ /* 0x002fea0003900000 */
[----:B------:R-:W1:Y:S02]  /*b6e0*/  @!P0 SYNCS.PHASECHK.TRANS64 P0, [R6+URZ], R5 ;  /* 0x00000005060085a7 */ /* 0x000e64000800007f */
[----:B-1----:R-:W-:Y:S05]  /*b6f0*/  @!P0 BRA `(.L_x_309) ;  /* 0xfffffffc00f08947 */ /* 0x002fea000383ffff */
[----:B------:R-:W-:Y:S05]  /*b700*/  BRA `(.L_x_321) ;  /* 0xfffffffc00087947 */ /* 0x000fea000383ffff */
.L_x_310:
[----:B-1----:R1:W2:Y:S02]  /*b710*/  SYNCS.PHASECHK.TRANS64.TRYWAIT P0, [R9+URZ], R4 ;  /* 0x00000004090075a7 */ /* 0x0022a4000800017f */
[----:B--2---:R-:W-:Y:S05]  /*b720*/  @!P0 NANOSLEEP.SYNCS 0x989680 ;  /* 0x009896800000895d */ /* 0x004fea0003900000 */
[----:B------:R-:W2:Y:S02]  /*b730*/  @!P0 SYNCS.PHASECHK.TRANS64 P0, [R9+URZ], R4 ;  /* 0x00000004090085a7 */ /* 0x000ea4000800007f */
[----:B--2---:R-:W-:Y:S05]  /*b740*/  @!P0 BRA `(.L_x_310) ;  /* 0xfffffffc00f08947 */ /* 0x004fea000383ffff */
[----:B------:R-:W-:Y:S05]  /*b750*/  BRA `(.L_x_322) ;  /* 0xfffffffc00107947 */ /* 0x000fea000383ffff */
.L_x_323:
[----:B------:R-:W-:-:S00]  /*b760*/  BRA `(.L_x_323) ;  /* 0xfffffffc00fc7947 */ /* 0x000fc0000383ffff */
[----:B------:R-:W-:-:S00]  /*b770*/  NOP ;  /* 0x0000000000007918 */ /* 0x000fc00000000000 */
        /* <DEDUP_REMOVED lines=8> */
.L_x_324:


//--------------------- .nv.global.init           --------------------------
	.section	.nv.global.init,"aw",@progbits
.nv.global.init:
	.type		$str$22,@object
	.size		$str$22,($str$23 - $str$22)
$str$22:
        /*0000*/ 	.byte	0x6b, 0x5f, 0x74, 0x69, 0x6c, 0x65, 0x5f, 0x63, 0x6f, 0x75, 0x6e, 0x74, 0x20, 0x3e, 0x3d, 0x20
        /*0010*/ 	.byte	0x31, 0x00
	.type		$str$23,@object
	.size		$str$23,(__unnamed_1 - $str$23)
$str$23:
        /*0012*/ 	.byte	0x2f, 0x74, 0x6d, 0x70, 0x2f, 0x63, 0x75, 0x74, 0x6c, 0x61, 0x73, 0x73, 0x5f, 0x73, 0x77, 0x65
        /*0022*/ 	.byte	0x65, 0x70, 0x5f, 0x73, 0x72, 0x63, 0x2f, 0x69, 0x6e, 0x63, 0x6c, 0x75, 0x64, 0x65, 0x2f, 0x63
        /*0032*/ 	.byte	0x75, 0x74, 0x6c, 0x61, 0x73, 0x73, 0x2f, 0x67, 0x65, 0x6d, 0x6d, 0x2f, 0x63, 0x6f, 0x6c, 0x6c
        /*0042*/ 	.byte	0x65, 0x63, 0x74, 0x69, 0x76, 0x65, 0x2f, 0x73, 0x6d, 0x39, 0x30, 0x5f, 0x6d, 0x6d, 0x61, 0x5f
        /*0052*/ 	.byte	0x74, 0x6d, 0x61, 0x5f, 0x67, 0x6d, 0x6d, 0x61, 0x5f, 0x73, 0x73, 0x5f, 0x77, 0x61, 0x72, 0x70
        /*0062*/ 	.byte	0x73, 0x70, 0x65, 0x63, 0x69, 0x61, 0x6c, 0x69, 0x7a, 0x65, 0x64, 0x2e, 0x68, 0x70, 0x70, 0x00
	.type		__unnamed_1,@object
	.size		__unnamed_1,(.L_0 - __unnamed_1)
__unnamed_1:
        /*0072*/ 	.byte	0x76, 0x6f, 0x69, 0x64, 0x20, 0x63, 0x75, 0x74, 0x6c, 0x61, 0x73, 0x73, 0x3a, 0x3a, 0x67, 0x65
        /* <DEDUP_REMOVED lines=179> */
        /*0bb2*/ 	.byte	0x3a, 0x3a, 0x69, 0x64, 0x65, 0x6e, 0x74, 0x69, 0x74, 0x79, 0x5d, 0x00
.L_0:


//--------------------- .nv.shared._ZN7cutlass13device_kernelINS_4gemm6kernel13GemmUniversalIN4cute5tupleIJiiiiEEENS1_10collective13CollectiveMmaINS1_34MainloopSm90TmaGmmaWarpSpecializedILi5ENS5_IJNS4_1CILi1EEESB_SB_EEENS1_35KernelTmaWarpSpecializedCooperativeEEENS5_IJNSA_ILi128EEENSA_ILi256EEENSA_ILi32EEEEEENS_6half_tENS5_IJlSB_lEEESJ_SK_NS4_8TiledMMAINS4_8MMA_AtomIJNS4_4SM904GMMA26MMA_64x256x16_F32F16F16_SSILNSO_5MajorE0ELSQ_0ELNSO_7ScaleInE1ELSR_1EEEEEENS4_6LayoutINS5_IJNSA_ILi2EEESB_SB_EEENS5_IJSB_NSA_ILi0EEESX_EEEEENS5_IJNS4_10UnderscoreES10_S10_EEEEENS4_13SM90_TMA_LOADENS4_14ComposedLayoutINS4_7SwizzleILi2ELi4ELi3EEENS4_18smem_ptr_flag_bitsILi16EEENSU_INS5_IJNSA_ILi8EEESH_EEENS5_IJSH_SB_EEEEEEEvNS4_8identityES13_S1D_vS1E_EENS_8epilogue10collective6detail29Sm90TmaWarpSpecializedAdapterINS1H_15DefaultEpilogueISJ_SK_SK_NS1G_6thread17LinearCombinationISJ_Li1EffLNS1L_9ScaleType4KindE0ELNS_15FloatRoundStyleE2ESJ_EENS1_15EpilogueDefaultEEEEEvvEEEEvNT_6ParamsE --------------------------
	.section	.nv.shared._ZN7cutlass13device_kernelINS_4gemm6kernel13GemmUniversalIN4cute5tupleIJiiiiEEENS1_10collective13CollectiveMmaINS1_34MainloopSm90TmaGmmaWarpSpecializedILi5ENS5_IJNS4_1CILi1EEESB_SB_EEENS1_35KernelTmaWarpSpecializedCooperativeEEENS5_IJNSA_ILi128EEENSA_ILi256EEENSA_ILi32EEEEEENS_6half_tENS5_IJlSB_lEEESJ_SK_NS4_8TiledMMAINS4_8MMA_AtomIJNS4_4SM904GMMA26MMA_64x256x16_F32F16F16_SSILNSO_5MajorE0ELSQ_0ELNSO_7ScaleInE1ELSR_1EEEEEENS4_6LayoutINS5_IJNSA_ILi2EEESB_SB_EEENS5_IJSB_NSA_ILi0EEESX_EEEEENS5_IJNS4_10UnderscoreES10_S10_EEEEENS4_13SM90_TMA_LOADENS4_14ComposedLayoutINS4_7SwizzleILi2ELi4ELi3EEENS4_18smem_ptr_flag_bitsILi16EEENSU_INS5_IJNSA_ILi8EEESH_EEENS5_IJSH_SB_EEEEEEEvNS4_8identityES13_S1D_vS1E_EENS_8epilogue10collective6detail29Sm90TmaWarpSpecializedAdapterINS1H_15DefaultEpilogueISJ_SK_SK_NS1G_6thread17LinearCombinationISJ_Li1EffLNS1L_9ScaleType4KindE0ELNS_15FloatRoundStyleE2ESJ_EENS1_15EpilogueDefaultEEEEEvvEEEEvNT_6ParamsE,"aw",@nobits
	.sectionflags	@""
	.align	16
	.zero		1024


//--------------------- .nv.shared.reserved.0     --------------------------
	.section	.nv.shared.reserved.0,"aw",@nobits
	.weak		__nv_reservedSMEM_offset_0_alias
	.size		__nv_reservedSMEM_offset_0_alias, 0, 0
	.other		__nv_reservedSMEM_offset_0_alias,@"STO_CUDA_RESERVED_SHARED STV_DEFAULT"
__nv_reservedSMEM_offset_0_alias:
	.zero		0


//--------------------- .nv.global                --------------------------
	.section	.nv.global,"aw",@nobits
.nv.global:
	.type		_ZN40_INTERNAL_101126e8_4_k_cu_293d16c1_209374cute1_E,@object
	.size		_ZN40_INTERNAL_101126e8_4_k_cu_293d16c1_209374cute1_E,(_ZN40_INTERNAL_101126e8_4_k_cu_293d16c1_209374cuda3std3__45__cpo6cbeginE - _ZN40_INTERNAL_101126e8_4_k_cu_293d16c1_209374cute1_E)
_ZN40_INTERNAL_101126e8_4_k_cu_293d16c1_209374cute1_E:
	.zero		1
	.type		_ZN40_INTERNAL_101126e8_4_k_cu_293d16c1_209374cuda3std3__45__cpo6cbeginE,@object
	.size		_ZN40_INTERNAL_101126e8_4_k_cu_293d16c1_209374cuda3std3__45__cpo6cbeginE,(_ZN40_INTERNAL_101126e8_4_k_cu_293d16c1_209374cuda3std3__48in_placeE - _ZN40_INTERNAL_101126e8_4_k_cu_293d16c1_209374cuda3std3__45__cpo6cbeginE)
_ZN40_INTERNAL_101126e8_4_k_cu_293d16c1_209374cuda3std3__45__cpo6cbeginE:
	.zero		1
	.type		_ZN40_INTERNAL_101126e8_4_k_cu_293d16c1_209374cuda3std3__48in_placeE,@object
	.size		_ZN40_INTERNAL_101126e8_4_k_cu_293d16c1_209374cuda3std3__48in_placeE,(_ZN40_INTERNAL_101126e8_4_k_cu_293d16c1_209374cuda3std6ranges3__45__cpo9iter_moveE - _ZN40_INTERNAL_101126e8_4_k_cu_293d16c1_209374cuda3std3__48in_placeE)
_ZN40_INTERNAL_101126e8_4_k_cu_293d16c1_209374cuda3std3__48in_placeE:
	.zero		1
	.type		_ZN40_INTERNAL_101126e8_4_k_cu_293d16c1_209374cuda3std6ranges3__45__cpo9iter_moveE,@object
	.size		_ZN40_INTERNAL_101126e8_4_k_cu_293d16c1_209374cuda3std6ranges3__45__cpo9iter_moveE,(_ZN40_INTERNAL_101126e8_4_k_cu_293d16c1_209374cuda3std3__45__cpo5beginE - _ZN40_INTERNAL_101126e8_4_k_cu_293d16c1_209374cuda3std6ranges3__45__cpo9iter_moveE)
_ZN40_INTERNAL_101126e8_4_k_cu_293d16c1_209374cuda3std6ranges3__45__cpo9iter_moveE:
	.zero		1
	.type		_ZN40_INTERNAL_101126e8_4_k_cu_293d16c1_209374cuda3std3__45__cpo5beginE,@object
	.size		_ZN40_INTERNAL_101126e8_4_k_cu_293d16c1_209374cuda3std3__45__cpo5beginE,(_ZN40_INTERNAL_101126e8_4_k_cu_293d16c1_209374cuda3std3__442_GLOBAL__N__101126e8_4_k_cu_293d16c1_209376ignoreE - _ZN40_INTERNAL_101126e8_4_k_cu_293d16c1_209374cuda3std3__45__cpo5beginE)
_ZN40_INTERNAL_101126e8_4_k_cu_293d16c1_209374cuda3std3__45__cpo5beginE:
	.zero		1
	.type		_ZN40_INTERNAL_101126e8_4_k_cu_293d16c1_209374cuda3std3__442_GLOBAL__N__101126e8_4_k_cu_293d16c1_209376ignoreE,@object
	.size		_ZN40_INTERNAL_101126e8_4_k_cu_293d16c1_209374cuda3std3__442_GLOBAL__N__101126e8_4_k_cu_293d16c1_209376ignoreE,(_ZN40_INTERNAL_101126e8_4_k_cu_293d16c1_209374cute7productE - _ZN40_INTERNAL_101126e8_4_k_cu_293d16c1_209374cuda3std3__442_GLOBAL__N__101126e8_4_k_cu_293d16c1_209376ignoreE)
_ZN40_INTERNAL_101126e8_4_k_cu_293d16c1_209374cuda3std3__442_GLOBAL__N__101126e8_4_k_cu_293d16c1_209376ignoreE:
	.zero		1
	.type		_ZN40_INTERNAL_101126e8_4_k_cu_293d16c1_209374cute7productE,@object
	.size		_ZN40_INTERNAL_101126e8_4_k_cu_293d16c1_209374cute7productE,(_ZN40_INTERNAL_101126e8_4_k_cu_293d16c1_209374cuda3std3__45__cpo3endE - _ZN40_INTERNAL_101126e8_4_k_cu_293d16c1_209374cute7productE)
_ZN40_INTERNAL_101126e8_4_k_cu_293d16c1_209374cute7productE:
	.zero		1
	.type		_ZN40_INTERNAL_101126e8_4_k_cu_293d16c1_209374cuda3std3__45__cpo3endE,@object
	.size		_ZN40_INTERNAL_101126e8_4_k_cu_293d16c1_209374cuda3std3__45__cpo3endE,(_ZN40_INTERNAL_101126e8_4_k_cu_293d16c1_209374cuda3std3__419piecewise_constructE - _ZN40_INTERNAL_101126e8_4_k_cu_293d16c1_209374cuda3std3__45__cpo3endE)
_ZN40_INTERNAL_101126e8_4_k_cu_293d16c1_209374cuda3std3__45__cpo3endE:
	.zero		1
	.type		_ZN40_INTERNAL_101126e8_4_k_cu_293d16c1_209374cuda3std3__419piecewise_constructE,@object
	.size		_ZN40_INTERNAL_101126e8_4_k_cu_293d16c1_209374cuda3std3__419piecewise_constructE,(_ZN40_INTERNAL_101126e8_4_k_cu_293d16c1_209374cuda3std3__45__cpo4cendE - _ZN40_INTERNAL_101126e8_4_k_cu_293d16c1_209374cuda3std3__419piecewise_constructE)
_ZN40_INTERNAL_101126e8_4_k_cu_293d16c1_209374cuda3std3__419piecewise_constructE:
	.zero		1
	.type		_ZN40_INTERNAL_101126e8_4_k_cu_293d16c1_209374cuda3std3__45__cpo4cendE,@object
	.size		_ZN40_INTERNAL_101126e8_4_k_cu_293d16c1_209374cuda3std3__45__cpo4cendE,(_ZN40_INTERNAL_101126e8_4_k_cu_293d16c1_209374cuda3std6ranges3__45__cpo4swapE - _ZN40_INTERNAL_101126e8_4_k_cu_293d16c1_209374cuda3std3__45__cpo4cendE)
_ZN40_INTERNAL_101126e8_4_k_cu_293d16c1_209374cuda3std3__45__cpo4cendE:
	.zero		1
	.type		_ZN40_INTERNAL_101126e8_4_k_cu_293d16c1_209374cuda3std6ranges3__45__cpo4swapE,@object
	.size		_ZN40_INTERNAL_101126e8_4_k_cu_293d16c1_209374cuda3std6ranges3__45__cpo4swapE,(.L_8 - _ZN40_INTERNAL_101126e8_4_k_cu_293d16c1_209374cuda3std6ranges3__45__cpo4swapE)
_ZN40_INTERNAL_101126e8_4_k_cu_293d16c1_209374cuda3std6ranges3__45__cpo4swapE:
	.zero		1
.L_8:


//--------------------- .nv.constant0._ZN7cutlass13device_kernelINS_4gemm6kernel13GemmUniversalIN4cute5tupleIJiiiiEEENS1_10collective13CollectiveMmaINS1_34MainloopSm90TmaGmmaWarpSpecializedILi5ENS5_IJNS4_1CILi1EEESB_SB_EEENS1_35KernelTmaWarpSpecializedCooperativeEEENS5_IJNSA_ILi128EEENSA_ILi256EEENSA_ILi32EEEEEENS_6half_tENS5_IJlSB_lEEESJ_SK_NS4_8TiledMMAINS4_8MMA_AtomIJNS4_4SM904GMMA26MMA_64x256x16_F32F16F16_SSILNSO_5MajorE0ELSQ_0ELNSO_7ScaleInE1ELSR_1EEEEEENS4_6LayoutINS5_IJNSA_ILi2EEESB_SB_EEENS5_IJSB_NSA_ILi0EEESX_EEEEENS5_IJNS4_10UnderscoreES10_S10_EEEEENS4_13SM90_TMA_LOADENS4_14ComposedLayoutINS4_7SwizzleILi2ELi4ELi3EEENS4_18smem_ptr_flag_bitsILi16EEENSU_INS5_IJNSA_ILi8EEESH_EEENS5_IJSH_SB_EEEEEEEvNS4_8identityES13_S1D_vS1E_EENS_8epilogue10collective6detail29Sm90TmaWarpSpecializedAdapterINS1H_15DefaultEpilogueISJ_SK_SK_NS1G_6thread17LinearCombinationISJ_Li1EffLNS1L_9ScaleType4KindE0ELNS_15FloatRoundStyleE2ESJ_EENS1_15EpilogueDefaultEEEEEvvEEEEvNT_6ParamsE --------------------------
	.section	.nv.constant0._ZN7cutlass13device_kernelINS_4gemm6kernel13GemmUniversalIN4cute5tupleIJiiiiEEENS1_10collective13CollectiveMmaINS1_34MainloopSm90TmaGmmaWarpSpecializedILi5ENS5_IJNS4_1CILi1EEESB_SB_EEENS1_35KernelTmaWarpSpecializedCooperativeEEENS5_IJNSA_ILi128EEENSA_ILi256EEENSA_ILi32EEEEEENS_6half_tENS5_IJlSB_lEEESJ_SK_NS4_8TiledMMAINS4_8MMA_AtomIJNS4_4SM904GMMA26MMA_64x256x16_F32F16F16_SSILNSO_5MajorE0ELSQ_0ELNSO_7ScaleInE1ELSR_1EEEEEENS4_6LayoutINS5_IJNSA_ILi2EEESB_SB_EEENS5_IJSB_NSA_ILi0EEESX_EEEEENS5_IJNS4_10UnderscoreES10_S10_EEEEENS4_13SM90_TMA_LOADENS4_14ComposedLayoutINS4_7SwizzleILi2ELi4ELi3EEENS4_18smem_ptr_flag_bitsILi16EEENSU_INS5_IJNSA_ILi8EEESH_EEENS5_IJSH_SB_EEEEEEEvNS4_8identityES13_S1D_vS1E_EENS_8epilogue10collective6detail29Sm90TmaWarpSpecializedAdapterINS1H_15DefaultEpilogueISJ_SK_SK_NS1G_6thread17LinearCombinationISJ_Li1EffLNS1L_9ScaleType4KindE0ELNS_15FloatRoundStyleE2ESJ_EENS1_15EpilogueDefaultEEEEEvvEEEEvNT_6ParamsE,"a",@progbits
	.sectionflags	@""
	.align	4
.nv.constant0._ZN7cutlass13device_kernelINS_4gemm6kernel13GemmUniversalIN4cute5tupleIJiiiiEEENS1_10collective13CollectiveMmaINS1_34MainloopSm90TmaGmmaWarpSpecializedILi5ENS5_IJNS4_1CILi1EEESB_SB_EEENS1_35KernelTmaWarpSpecializedCooperativeEEENS5_IJNSA_ILi128EEENSA_ILi256EEENSA_ILi32EEEEEENS_6half_tENS5_IJlSB_lEEESJ_SK_NS4_8TiledMMAINS4_8MMA_AtomIJNS4_4SM904GMMA26MMA_64x256x16_F32F16F16_SSILNSO_5MajorE0ELSQ_0ELNSO_7ScaleInE1ELSR_1EEEEEENS4_6LayoutINS5_IJNSA_ILi2EEESB_SB_EEENS5_IJSB_NSA_ILi0EEESX_EEEEENS5_IJNS4_10UnderscoreES10_S10_EEEEENS4_13SM90_TMA_LOADENS4_14ComposedLayoutINS4_7SwizzleILi2ELi4ELi3EEENS4_18smem_ptr_flag_bitsILi16EEENSU_INS5_IJNSA_ILi8EEESH_EEENS5_IJSH_SB_EEEEEEEvNS4_8identityES13_S1D_vS1E_EENS_8epilogue10collective6detail29Sm90TmaWarpSpecializedAdapterINS1H_15DefaultEpilogueISJ_SK_SK_NS1G_6thread17LinearCombinationISJ_Li1EffLNS1L_9ScaleType4KindE0ELNS_15FloatRoundStyleE2ESJ_EENS1_15EpilogueDefaultEEEEEvvEEEEvNT_6ParamsE:
	.zero		1664


//--------------------- SYMBOLS --------------------------

	.type		.nv.reservedSmem.offset0,@object
	.size		.nv.reservedSmem.offset0,0x4
	.type		__assertfail,@function
